//
// Generated by NVIDIA NVVM Compiler
//
// Compiler Build ID: CL-36424714
// Cuda compilation tools, release 13.0, V13.0.88
// Based on NVVM 20.0.0
//

.version 9.0
.target sm_100
.address_size 64

	// .globl	_Z19game_of_life_kernelPKmPmi

.visible .entry _Z19game_of_life_kernelPKmPmi(
	.param .u64 .ptr .align 1 _Z19game_of_life_kernelPKmPmi_param_0,
	.param .u64 .ptr .align 1 _Z19game_of_life_kernelPKmPmi_param_1,
	.param .u32 _Z19game_of_life_kernelPKmPmi_param_2
)
{
	.reg .pred 	%p<205>;
	.reg .b32 	%r<20>;
	.reg .b64 	%rd<2027>;

	ld.param.u64 	%rd285, [_Z19game_of_life_kernelPKmPmi_param_0];
	ld.param.u64 	%rd284, [_Z19game_of_life_kernelPKmPmi_param_1];
	ld.param.u32 	%r7, [_Z19game_of_life_kernelPKmPmi_param_2];
	cvta.to.global.u64 	%rd1, %rd285;
	shr.s32 	%r8, %r7, 31;
	shr.u32 	%r9, %r8, 26;
	add.s32 	%r10, %r7, %r9;
	shr.s32 	%r1, %r10, 6;
	mov.u32 	%r11, %ctaid.y;
	mov.u32 	%r12, %ntid.y;
	mov.u32 	%r13, %tid.y;
	mad.lo.s32 	%r2, %r11, %r12, %r13;
	mov.u32 	%r14, %ctaid.x;
	mov.u32 	%r15, %ntid.x;
	mov.u32 	%r16, %tid.x;
	mad.lo.s32 	%r3, %r14, %r15, %r16;
	setp.ge.s32 	%p1, %r2, %r7;
	setp.ge.s32 	%p2, %r3, %r1;
	or.pred  	%p3, %p1, %p2;
	@%p3 bra 	$L__BB0_144;
	mul.lo.s32 	%r4, %r1, %r2;
	add.s32 	%r5, %r4, %r3;
	mul.wide.s32 	%rd286, %r5, 8;
	add.s64 	%rd2, %rd1, %rd286;
	ld.global.u64 	%rd3, [%rd2];
	shr.u64 	%rd1953, %rd3, 1;
	setp.lt.s32 	%p4, %r3, 1;
	@%p4 bra 	$L__BB0_3;
	ld.global.u64 	%rd287, [%rd2+-8];
	shl.b64 	%rd288, %rd287, 63;
	or.b64  	%rd1953, %rd288, %rd1953;
$L__BB0_3:
	shl.b64 	%rd1954, %rd3, 1;
	add.s32 	%r6, %r1, -1;
	setp.ge.s32 	%p5, %r3, %r6;
	@%p5 bra 	$L__BB0_5;
	ld.global.u64 	%rd289, [%rd2+8];
	shr.u64 	%rd290, %rd289, 63;
	or.b64  	%rd1954, %rd290, %rd1954;
$L__BB0_5:
	setp.eq.s32 	%p6, %r2, 0;
	mov.b64 	%rd1956, 0;
	mov.u64 	%rd1957, %rd1956;
	mov.u64 	%rd1958, %rd1956;
	@%p6 bra 	$L__BB0_10;
	setp.lt.s32 	%p7, %r3, 1;
	sub.s32 	%r17, %r4, %r1;
	add.s32 	%r18, %r17, %r3;
	mul.wide.s32 	%rd292, %r18, 8;
	add.s64 	%rd10, %rd1, %rd292;
	ld.global.u64 	%rd1956, [%rd10];
	shr.u64 	%rd1957, %rd1956, 1;
	@%p7 bra 	$L__BB0_8;
	ld.global.u64 	%rd293, [%rd10+-8];
	shl.b64 	%rd294, %rd293, 63;
	or.b64  	%rd1957, %rd294, %rd1957;
$L__BB0_8:
	setp.ge.s32 	%p8, %r3, %r6;
	shl.b64 	%rd1958, %rd1956, 1;
	@%p8 bra 	$L__BB0_10;
	ld.global.u64 	%rd295, [%rd10+8];
	shr.u64 	%rd296, %rd295, 63;
	or.b64  	%rd1958, %rd296, %rd1958;
$L__BB0_10:
	add.s32 	%r19, %r7, -1;
	setp.ge.u32 	%p9, %r2, %r19;
	mov.b64 	%rd1960, 0;
	mov.u64 	%rd1961, %rd1960;
	mov.u64 	%rd1962, %rd1960;
	@%p9 bra 	$L__BB0_15;
	setp.lt.s32 	%p10, %r3, 1;
	mul.wide.s32 	%rd298, %r1, 8;
	add.s64 	%rd20, %rd2, %rd298;
	ld.global.u64 	%rd1960, [%rd20];
	shr.u64 	%rd1961, %rd1960, 1;
	@%p10 bra 	$L__BB0_13;
	ld.global.u64 	%rd299, [%rd20+-8];
	shl.b64 	%rd300, %rd299, 63;
	or.b64  	%rd1961, %rd300, %rd1961;
$L__BB0_13:
	setp.ge.s32 	%p11, %r3, %r6;
	shl.b64 	%rd1962, %rd1960, 1;
	@%p11 bra 	$L__BB0_15;
	ld.global.u64 	%rd301, [%rd20+8];
	shr.u64 	%rd302, %rd301, 63;
	or.b64  	%rd1962, %rd302, %rd1962;
$L__BB0_15:
	and.b64  	%rd304, %rd1957, 1;
	and.b64  	%rd305, %rd1956, 1;
	add.s64 	%rd306, %rd304, %rd305;
	and.b64  	%rd307, %rd1958, 1;
	add.s64 	%rd308, %rd306, %rd307;
	and.b64  	%rd309, %rd1953, 1;
	add.s64 	%rd310, %rd308, %rd309;
	and.b64  	%rd311, %rd1954, 1;
	add.s64 	%rd312, %rd310, %rd311;
	and.b64  	%rd313, %rd1961, 1;
	add.s64 	%rd314, %rd312, %rd313;
	and.b64  	%rd315, %rd1960, 1;
	add.s64 	%rd316, %rd314, %rd315;
	and.b64  	%rd317, %rd1962, 1;
	add.s64 	%rd30, %rd316, %rd317;
	setp.eq.s64 	%p12, %rd30, 3;
	mov.b64 	%rd1963, 1;
	@%p12 bra 	$L__BB0_17;
	and.b64  	%rd318, %rd3, 1;
	setp.eq.b64 	%p13, %rd318, 1;
	setp.eq.s64 	%p14, %rd30, 2;
	and.pred  	%p15, %p13, %p14;
	selp.u64 	%rd1963, 1, 0, %p15;
$L__BB0_17:
	shr.u64 	%rd320, %rd1957, 1;
	and.b64  	%rd321, %rd320, 1;
	shr.u64 	%rd322, %rd1956, 1;
	and.b64  	%rd323, %rd322, 1;
	add.s64 	%rd324, %rd321, %rd323;
	shr.u64 	%rd325, %rd1958, 1;
	and.b64  	%rd326, %rd325, 1;
	add.s64 	%rd327, %rd324, %rd326;
	shr.u64 	%rd328, %rd1953, 1;
	and.b64  	%rd329, %rd328, 1;
	add.s64 	%rd330, %rd327, %rd329;
	shr.u64 	%rd331, %rd1954, 1;
	and.b64  	%rd332, %rd331, 1;
	add.s64 	%rd333, %rd330, %rd332;
	shr.u64 	%rd334, %rd1961, 1;
	and.b64  	%rd335, %rd334, 1;
	add.s64 	%rd336, %rd333, %rd335;
	shr.u64 	%rd337, %rd1960, 1;
	and.b64  	%rd338, %rd337, 1;
	add.s64 	%rd339, %rd336, %rd338;
	shr.u64 	%rd340, %rd1962, 1;
	and.b64  	%rd341, %rd340, 1;
	add.s64 	%rd33, %rd339, %rd341;
	setp.eq.s64 	%p16, %rd33, 3;
	mov.b64 	%rd1964, 2;
	@%p16 bra 	$L__BB0_19;
	shr.u64 	%rd342, %rd3, 1;
	and.b64  	%rd343, %rd342, 1;
	setp.eq.b64 	%p17, %rd343, 1;
	setp.eq.s64 	%p18, %rd33, 2;
	selp.b64 	%rd344, 2, 0, %p18;
	selp.b64 	%rd1964, %rd344, 0, %p17;
$L__BB0_19:
	or.b64  	%rd36, %rd1964, %rd1963;
	shr.u64 	%rd346, %rd1957, 2;
	and.b64  	%rd347, %rd346, 1;
	shr.u64 	%rd348, %rd1956, 2;
	and.b64  	%rd349, %rd348, 1;
	add.s64 	%rd350, %rd347, %rd349;
	shr.u64 	%rd351, %rd1958, 2;
	and.b64  	%rd352, %rd351, 1;
	add.s64 	%rd353, %rd350, %rd352;
	shr.u64 	%rd354, %rd1953, 2;
	and.b64  	%rd355, %rd354, 1;
	add.s64 	%rd356, %rd353, %rd355;
	shr.u64 	%rd357, %rd1954, 2;
	and.b64  	%rd358, %rd357, 1;
	add.s64 	%rd359, %rd356, %rd358;
	shr.u64 	%rd360, %rd1961, 2;
	and.b64  	%rd361, %rd360, 1;
	add.s64 	%rd362, %rd359, %rd361;
	shr.u64 	%rd363, %rd1960, 2;
	and.b64  	%rd364, %rd363, 1;
	add.s64 	%rd365, %rd362, %rd364;
	shr.u64 	%rd366, %rd1962, 2;
	and.b64  	%rd367, %rd366, 1;
	add.s64 	%rd37, %rd365, %rd367;
	setp.eq.s64 	%p19, %rd37, 3;
	mov.b64 	%rd1965, 4;
	@%p19 bra 	$L__BB0_21;
	shr.u64 	%rd368, %rd3, 2;
	and.b64  	%rd369, %rd368, 1;
	setp.eq.b64 	%p20, %rd369, 1;
	setp.eq.s64 	%p21, %rd37, 2;
	selp.b64 	%rd370, 4, 0, %p21;
	selp.b64 	%rd1965, %rd370, 0, %p20;
$L__BB0_21:
	or.b64  	%rd40, %rd1965, %rd36;
	shr.u64 	%rd372, %rd1957, 3;
	and.b64  	%rd373, %rd372, 1;
	shr.u64 	%rd374, %rd1956, 3;
	and.b64  	%rd375, %rd374, 1;
	add.s64 	%rd376, %rd373, %rd375;
	shr.u64 	%rd377, %rd1958, 3;
	and.b64  	%rd378, %rd377, 1;
	add.s64 	%rd379, %rd376, %rd378;
	shr.u64 	%rd380, %rd1953, 3;
	and.b64  	%rd381, %rd380, 1;
	add.s64 	%rd382, %rd379, %rd381;
	shr.u64 	%rd383, %rd1954, 3;
	and.b64  	%rd384, %rd383, 1;
	add.s64 	%rd385, %rd382, %rd384;
	shr.u64 	%rd386, %rd1961, 3;
	and.b64  	%rd387, %rd386, 1;
	add.s64 	%rd388, %rd385, %rd387;
	shr.u64 	%rd389, %rd1960, 3;
	and.b64  	%rd390, %rd389, 1;
	add.s64 	%rd391, %rd388, %rd390;
	shr.u64 	%rd392, %rd1962, 3;
	and.b64  	%rd393, %rd392, 1;
	add.s64 	%rd41, %rd391, %rd393;
	setp.eq.s64 	%p22, %rd41, 3;
	mov.b64 	%rd1966, 8;
	@%p22 bra 	$L__BB0_23;
	shr.u64 	%rd394, %rd3, 3;
	and.b64  	%rd395, %rd394, 1;
	setp.eq.b64 	%p23, %rd395, 1;
	setp.eq.s64 	%p24, %rd41, 2;
	selp.b64 	%rd396, 8, 0, %p24;
	selp.b64 	%rd1966, %rd396, 0, %p23;
$L__BB0_23:
	or.b64  	%rd44, %rd1966, %rd40;
	shr.u64 	%rd398, %rd1957, 4;
	and.b64  	%rd399, %rd398, 1;
	shr.u64 	%rd400, %rd1956, 4;
	and.b64  	%rd401, %rd400, 1;
	add.s64 	%rd402, %rd399, %rd401;
	shr.u64 	%rd403, %rd1958, 4;
	and.b64  	%rd404, %rd403, 1;
	add.s64 	%rd405, %rd402, %rd404;
	shr.u64 	%rd406, %rd1953, 4;
	and.b64  	%rd407, %rd406, 1;
	add.s64 	%rd408, %rd405, %rd407;
	shr.u64 	%rd409, %rd1954, 4;
	and.b64  	%rd410, %rd409, 1;
	add.s64 	%rd411, %rd408, %rd410;
	shr.u64 	%rd412, %rd1961, 4;
	and.b64  	%rd413, %rd412, 1;
	add.s64 	%rd414, %rd411, %rd413;
	shr.u64 	%rd415, %rd1960, 4;
	and.b64  	%rd416, %rd415, 1;
	add.s64 	%rd417, %rd414, %rd416;
	shr.u64 	%rd418, %rd1962, 4;
	and.b64  	%rd419, %rd418, 1;
	add.s64 	%rd45, %rd417, %rd419;
	setp.eq.s64 	%p25, %rd45, 3;
	mov.b64 	%rd1967, 16;
	@%p25 bra 	$L__BB0_25;
	shr.u64 	%rd420, %rd3, 4;
	and.b64  	%rd421, %rd420, 1;
	setp.eq.b64 	%p26, %rd421, 1;
	setp.eq.s64 	%p27, %rd45, 2;
	selp.b64 	%rd422, 16, 0, %p27;
	selp.b64 	%rd1967, %rd422, 0, %p26;
$L__BB0_25:
	or.b64  	%rd48, %rd1967, %rd44;
	shr.u64 	%rd424, %rd1957, 5;
	and.b64  	%rd425, %rd424, 1;
	shr.u64 	%rd426, %rd1956, 5;
	and.b64  	%rd427, %rd426, 1;
	add.s64 	%rd428, %rd425, %rd427;
	shr.u64 	%rd429, %rd1958, 5;
	and.b64  	%rd430, %rd429, 1;
	add.s64 	%rd431, %rd428, %rd430;
	shr.u64 	%rd432, %rd1953, 5;
	and.b64  	%rd433, %rd432, 1;
	add.s64 	%rd434, %rd431, %rd433;
	shr.u64 	%rd435, %rd1954, 5;
	and.b64  	%rd436, %rd435, 1;
	add.s64 	%rd437, %rd434, %rd436;
	shr.u64 	%rd438, %rd1961, 5;
	and.b64  	%rd439, %rd438, 1;
	add.s64 	%rd440, %rd437, %rd439;
	shr.u64 	%rd441, %rd1960, 5;
	and.b64  	%rd442, %rd441, 1;
	add.s64 	%rd443, %rd440, %rd442;
	shr.u64 	%rd444, %rd1962, 5;
	and.b64  	%rd445, %rd444, 1;
	add.s64 	%rd49, %rd443, %rd445;
	setp.eq.s64 	%p28, %rd49, 3;
	mov.b64 	%rd1968, 32;
	@%p28 bra 	$L__BB0_27;
	shr.u64 	%rd446, %rd3, 5;
	and.b64  	%rd447, %rd446, 1;
	setp.eq.b64 	%p29, %rd447, 1;
	setp.eq.s64 	%p30, %rd49, 2;
	selp.b64 	%rd448, 32, 0, %p30;
	selp.b64 	%rd1968, %rd448, 0, %p29;
$L__BB0_27:
	or.b64  	%rd52, %rd1968, %rd48;
	shr.u64 	%rd450, %rd1957, 6;
	and.b64  	%rd451, %rd450, 1;
	shr.u64 	%rd452, %rd1956, 6;
	and.b64  	%rd453, %rd452, 1;
	add.s64 	%rd454, %rd451, %rd453;
	shr.u64 	%rd455, %rd1958, 6;
	and.b64  	%rd456, %rd455, 1;
	add.s64 	%rd457, %rd454, %rd456;
	shr.u64 	%rd458, %rd1953, 6;
	and.b64  	%rd459, %rd458, 1;
	add.s64 	%rd460, %rd457, %rd459;
	shr.u64 	%rd461, %rd1954, 6;
	and.b64  	%rd462, %rd461, 1;
	add.s64 	%rd463, %rd460, %rd462;
	shr.u64 	%rd464, %rd1961, 6;
	and.b64  	%rd465, %rd464, 1;
	add.s64 	%rd466, %rd463, %rd465;
	shr.u64 	%rd467, %rd1960, 6;
	and.b64  	%rd468, %rd467, 1;
	add.s64 	%rd469, %rd466, %rd468;
	shr.u64 	%rd470, %rd1962, 6;
	and.b64  	%rd471, %rd470, 1;
	add.s64 	%rd53, %rd469, %rd471;
	setp.eq.s64 	%p31, %rd53, 3;
	mov.b64 	%rd1969, 64;
	@%p31 bra 	$L__BB0_29;
	shr.u64 	%rd472, %rd3, 6;
	and.b64  	%rd473, %rd472, 1;
	setp.eq.b64 	%p32, %rd473, 1;
	setp.eq.s64 	%p33, %rd53, 2;
	selp.b64 	%rd474, 64, 0, %p33;
	selp.b64 	%rd1969, %rd474, 0, %p32;
$L__BB0_29:
	or.b64  	%rd56, %rd1969, %rd52;
	shr.u64 	%rd476, %rd1957, 7;
	and.b64  	%rd477, %rd476, 1;
	shr.u64 	%rd478, %rd1956, 7;
	and.b64  	%rd479, %rd478, 1;
	add.s64 	%rd480, %rd477, %rd479;
	shr.u64 	%rd481, %rd1958, 7;
	and.b64  	%rd482, %rd481, 1;
	add.s64 	%rd483, %rd480, %rd482;
	shr.u64 	%rd484, %rd1953, 7;
	and.b64  	%rd485, %rd484, 1;
	add.s64 	%rd486, %rd483, %rd485;
	shr.u64 	%rd487, %rd1954, 7;
	and.b64  	%rd488, %rd487, 1;
	add.s64 	%rd489, %rd486, %rd488;
	shr.u64 	%rd490, %rd1961, 7;
	and.b64  	%rd491, %rd490, 1;
	add.s64 	%rd492, %rd489, %rd491;
	shr.u64 	%rd493, %rd1960, 7;
	and.b64  	%rd494, %rd493, 1;
	add.s64 	%rd495, %rd492, %rd494;
	shr.u64 	%rd496, %rd1962, 7;
	and.b64  	%rd497, %rd496, 1;
	add.s64 	%rd57, %rd495, %rd497;
	setp.eq.s64 	%p34, %rd57, 3;
	mov.b64 	%rd1970, 128;
	@%p34 bra 	$L__BB0_31;
	shr.u64 	%rd498, %rd3, 7;
	and.b64  	%rd499, %rd498, 1;
	setp.eq.b64 	%p35, %rd499, 1;
	setp.eq.s64 	%p36, %rd57, 2;
	selp.b64 	%rd500, 128, 0, %p36;
	selp.b64 	%rd1970, %rd500, 0, %p35;
$L__BB0_31:
	or.b64  	%rd60, %rd1970, %rd56;
	shr.u64 	%rd502, %rd1957, 8;
	and.b64  	%rd503, %rd502, 1;
	shr.u64 	%rd504, %rd1956, 8;
	and.b64  	%rd505, %rd504, 1;
	add.s64 	%rd506, %rd503, %rd505;
	shr.u64 	%rd507, %rd1958, 8;
	and.b64  	%rd508, %rd507, 1;
	add.s64 	%rd509, %rd506, %rd508;
	shr.u64 	%rd510, %rd1953, 8;
	and.b64  	%rd511, %rd510, 1;
	add.s64 	%rd512, %rd509, %rd511;
	shr.u64 	%rd513, %rd1954, 8;
	and.b64  	%rd514, %rd513, 1;
	add.s64 	%rd515, %rd512, %rd514;
	shr.u64 	%rd516, %rd1961, 8;
	and.b64  	%rd517, %rd516, 1;
	add.s64 	%rd518, %rd515, %rd517;
	shr.u64 	%rd519, %rd1960, 8;
	and.b64  	%rd520, %rd519, 1;
	add.s64 	%rd521, %rd518, %rd520;
	shr.u64 	%rd522, %rd1962, 8;
	and.b64  	%rd523, %rd522, 1;
	add.s64 	%rd61, %rd521, %rd523;
	setp.eq.s64 	%p37, %rd61, 3;
	mov.b64 	%rd1971, 256;
	@%p37 bra 	$L__BB0_33;
	shr.u64 	%rd524, %rd3, 8;
	and.b64  	%rd525, %rd524, 1;
	setp.eq.b64 	%p38, %rd525, 1;
	setp.eq.s64 	%p39, %rd61, 2;
	selp.b64 	%rd526, 256, 0, %p39;
	selp.b64 	%rd1971, %rd526, 0, %p38;
$L__BB0_33:
	or.b64  	%rd64, %rd1971, %rd60;
	shr.u64 	%rd528, %rd1957, 9;
	and.b64  	%rd529, %rd528, 1;
	shr.u64 	%rd530, %rd1956, 9;
	and.b64  	%rd531, %rd530, 1;
	add.s64 	%rd532, %rd529, %rd531;
	shr.u64 	%rd533, %rd1958, 9;
	and.b64  	%rd534, %rd533, 1;
	add.s64 	%rd535, %rd532, %rd534;
	shr.u64 	%rd536, %rd1953, 9;
	and.b64  	%rd537, %rd536, 1;
	add.s64 	%rd538, %rd535, %rd537;
	shr.u64 	%rd539, %rd1954, 9;
	and.b64  	%rd540, %rd539, 1;
	add.s64 	%rd541, %rd538, %rd540;
	shr.u64 	%rd542, %rd1961, 9;
	and.b64  	%rd543, %rd542, 1;
	add.s64 	%rd544, %rd541, %rd543;
	shr.u64 	%rd545, %rd1960, 9;
	and.b64  	%rd546, %rd545, 1;
	add.s64 	%rd547, %rd544, %rd546;
	shr.u64 	%rd548, %rd1962, 9;
	and.b64  	%rd549, %rd548, 1;
	add.s64 	%rd65, %rd547, %rd549;
	setp.eq.s64 	%p40, %rd65, 3;
	mov.b64 	%rd1972, 512;
	@%p40 bra 	$L__BB0_35;
	shr.u64 	%rd550, %rd3, 9;
	and.b64  	%rd551, %rd550, 1;
	setp.eq.b64 	%p41, %rd551, 1;
	setp.eq.s64 	%p42, %rd65, 2;
	selp.b64 	%rd552, 512, 0, %p42;
	selp.b64 	%rd1972, %rd552, 0, %p41;
$L__BB0_35:
	or.b64  	%rd68, %rd1972, %rd64;
	shr.u64 	%rd554, %rd1957, 10;
	and.b64  	%rd555, %rd554, 1;
	shr.u64 	%rd556, %rd1956, 10;
	and.b64  	%rd557, %rd556, 1;
	add.s64 	%rd558, %rd555, %rd557;
	shr.u64 	%rd559, %rd1958, 10;
	and.b64  	%rd560, %rd559, 1;
	add.s64 	%rd561, %rd558, %rd560;
	shr.u64 	%rd562, %rd1953, 10;
	and.b64  	%rd563, %rd562, 1;
	add.s64 	%rd564, %rd561, %rd563;
	shr.u64 	%rd565, %rd1954, 10;
	and.b64  	%rd566, %rd565, 1;
	add.s64 	%rd567, %rd564, %rd566;
	shr.u64 	%rd568, %rd1961, 10;
	and.b64  	%rd569, %rd568, 1;
	add.s64 	%rd570, %rd567, %rd569;
	shr.u64 	%rd571, %rd1960, 10;
	and.b64  	%rd572, %rd571, 1;
	add.s64 	%rd573, %rd570, %rd572;
	shr.u64 	%rd574, %rd1962, 10;
	and.b64  	%rd575, %rd574, 1;
	add.s64 	%rd69, %rd573, %rd575;
	setp.eq.s64 	%p43, %rd69, 3;
	mov.b64 	%rd1973, 1024;
	@%p43 bra 	$L__BB0_37;
	shr.u64 	%rd576, %rd3, 10;
	and.b64  	%rd577, %rd576, 1;
	setp.eq.b64 	%p44, %rd577, 1;
	setp.eq.s64 	%p45, %rd69, 2;
	selp.b64 	%rd578, 1024, 0, %p45;
	selp.b64 	%rd1973, %rd578, 0, %p44;
$L__BB0_37:
	or.b64  	%rd72, %rd1973, %rd68;
	shr.u64 	%rd580, %rd1957, 11;
	and.b64  	%rd581, %rd580, 1;
	shr.u64 	%rd582, %rd1956, 11;
	and.b64  	%rd583, %rd582, 1;
	add.s64 	%rd584, %rd581, %rd583;
	shr.u64 	%rd585, %rd1958, 11;
	and.b64  	%rd586, %rd585, 1;
	add.s64 	%rd587, %rd584, %rd586;
	shr.u64 	%rd588, %rd1953, 11;
	and.b64  	%rd589, %rd588, 1;
	add.s64 	%rd590, %rd587, %rd589;
	shr.u64 	%rd591, %rd1954, 11;
	and.b64  	%rd592, %rd591, 1;
	add.s64 	%rd593, %rd590, %rd592;
	shr.u64 	%rd594, %rd1961, 11;
	and.b64  	%rd595, %rd594, 1;
	add.s64 	%rd596, %rd593, %rd595;
	shr.u64 	%rd597, %rd1960, 11;
	and.b64  	%rd598, %rd597, 1;
	add.s64 	%rd599, %rd596, %rd598;
	shr.u64 	%rd600, %rd1962, 11;
	and.b64  	%rd601, %rd600, 1;
	add.s64 	%rd73, %rd599, %rd601;
	setp.eq.s64 	%p46, %rd73, 3;
	mov.b64 	%rd1974, 2048;
	@%p46 bra 	$L__BB0_39;
	shr.u64 	%rd602, %rd3, 11;
	and.b64  	%rd603, %rd602, 1;
	setp.eq.b64 	%p47, %rd603, 1;
	setp.eq.s64 	%p48, %rd73, 2;
	selp.b64 	%rd604, 2048, 0, %p48;
	selp.b64 	%rd1974, %rd604, 0, %p47;
$L__BB0_39:
	or.b64  	%rd76, %rd1974, %rd72;
	shr.u64 	%rd606, %rd1957, 12;
	and.b64  	%rd607, %rd606, 1;
	shr.u64 	%rd608, %rd1956, 12;
	and.b64  	%rd609, %rd608, 1;
	add.s64 	%rd610, %rd607, %rd609;
	shr.u64 	%rd611, %rd1958, 12;
	and.b64  	%rd612, %rd611, 1;
	add.s64 	%rd613, %rd610, %rd612;
	shr.u64 	%rd614, %rd1953, 12;
	and.b64  	%rd615, %rd614, 1;
	add.s64 	%rd616, %rd613, %rd615;
	shr.u64 	%rd617, %rd1954, 12;
	and.b64  	%rd618, %rd617, 1;
	add.s64 	%rd619, %rd616, %rd618;
	shr.u64 	%rd620, %rd1961, 12;
	and.b64  	%rd621, %rd620, 1;
	add.s64 	%rd622, %rd619, %rd621;
	shr.u64 	%rd623, %rd1960, 12;
	and.b64  	%rd624, %rd623, 1;
	add.s64 	%rd625, %rd622, %rd624;
	shr.u64 	%rd626, %rd1962, 12;
	and.b64  	%rd627, %rd626, 1;
	add.s64 	%rd77, %rd625, %rd627;
	setp.eq.s64 	%p49, %rd77, 3;
	mov.b64 	%rd1975, 4096;
	@%p49 bra 	$L__BB0_41;
	shr.u64 	%rd628, %rd3, 12;
	and.b64  	%rd629, %rd628, 1;
	setp.eq.b64 	%p50, %rd629, 1;
	setp.eq.s64 	%p51, %rd77, 2;
	selp.b64 	%rd630, 4096, 0, %p51;
	selp.b64 	%rd1975, %rd630, 0, %p50;
$L__BB0_41:
	or.b64  	%rd80, %rd1975, %rd76;
	shr.u64 	%rd632, %rd1957, 13;
	and.b64  	%rd633, %rd632, 1;
	shr.u64 	%rd634, %rd1956, 13;
	and.b64  	%rd635, %rd634, 1;
	add.s64 	%rd636, %rd633, %rd635;
	shr.u64 	%rd637, %rd1958, 13;
	and.b64  	%rd638, %rd637, 1;
	add.s64 	%rd639, %rd636, %rd638;
	shr.u64 	%rd640, %rd1953, 13;
	and.b64  	%rd641, %rd640, 1;
	add.s64 	%rd642, %rd639, %rd641;
	shr.u64 	%rd643, %rd1954, 13;
	and.b64  	%rd644, %rd643, 1;
	add.s64 	%rd645, %rd642, %rd644;
	shr.u64 	%rd646, %rd1961, 13;
	and.b64  	%rd647, %rd646, 1;
	add.s64 	%rd648, %rd645, %rd647;
	shr.u64 	%rd649, %rd1960, 13;
	and.b64  	%rd650, %rd649, 1;
	add.s64 	%rd651, %rd648, %rd650;
	shr.u64 	%rd652, %rd1962, 13;
	and.b64  	%rd653, %rd652, 1;
	add.s64 	%rd81, %rd651, %rd653;
	setp.eq.s64 	%p52, %rd81, 3;
	mov.b64 	%rd1976, 8192;
	@%p52 bra 	$L__BB0_43;
	shr.u64 	%rd654, %rd3, 13;
	and.b64  	%rd655, %rd654, 1;
	setp.eq.b64 	%p53, %rd655, 1;
	setp.eq.s64 	%p54, %rd81, 2;
	selp.b64 	%rd656, 8192, 0, %p54;
	selp.b64 	%rd1976, %rd656, 0, %p53;
$L__BB0_43:
	or.b64  	%rd84, %rd1976, %rd80;
	shr.u64 	%rd658, %rd1957, 14;
	and.b64  	%rd659, %rd658, 1;
	shr.u64 	%rd660, %rd1956, 14;
	and.b64  	%rd661, %rd660, 1;
	add.s64 	%rd662, %rd659, %rd661;
	shr.u64 	%rd663, %rd1958, 14;
	and.b64  	%rd664, %rd663, 1;
	add.s64 	%rd665, %rd662, %rd664;
	shr.u64 	%rd666, %rd1953, 14;
	and.b64  	%rd667, %rd666, 1;
	add.s64 	%rd668, %rd665, %rd667;
	shr.u64 	%rd669, %rd1954, 14;
	and.b64  	%rd670, %rd669, 1;
	add.s64 	%rd671, %rd668, %rd670;
	shr.u64 	%rd672, %rd1961, 14;
	and.b64  	%rd673, %rd672, 1;
	add.s64 	%rd674, %rd671, %rd673;
	shr.u64 	%rd675, %rd1960, 14;
	and.b64  	%rd676, %rd675, 1;
	add.s64 	%rd677, %rd674, %rd676;
	shr.u64 	%rd678, %rd1962, 14;
	and.b64  	%rd679, %rd678, 1;
	add.s64 	%rd85, %rd677, %rd679;
	setp.eq.s64 	%p55, %rd85, 3;
	mov.b64 	%rd1977, 16384;
	@%p55 bra 	$L__BB0_45;
	shr.u64 	%rd680, %rd3, 14;
	and.b64  	%rd681, %rd680, 1;
	setp.eq.b64 	%p56, %rd681, 1;
	setp.eq.s64 	%p57, %rd85, 2;
	selp.b64 	%rd682, 16384, 0, %p57;
	selp.b64 	%rd1977, %rd682, 0, %p56;
$L__BB0_45:
	or.b64  	%rd88, %rd1977, %rd84;
	shr.u64 	%rd684, %rd1957, 15;
	and.b64  	%rd685, %rd684, 1;
	shr.u64 	%rd686, %rd1956, 15;
	and.b64  	%rd687, %rd686, 1;
	add.s64 	%rd688, %rd685, %rd687;
	shr.u64 	%rd689, %rd1958, 15;
	and.b64  	%rd690, %rd689, 1;
	add.s64 	%rd691, %rd688, %rd690;
	shr.u64 	%rd692, %rd1953, 15;
	and.b64  	%rd693, %rd692, 1;
	add.s64 	%rd694, %rd691, %rd693;
	shr.u64 	%rd695, %rd1954, 15;
	and.b64  	%rd696, %rd695, 1;
	add.s64 	%rd697, %rd694, %rd696;
	shr.u64 	%rd698, %rd1961, 15;
	and.b64  	%rd699, %rd698, 1;
	add.s64 	%rd700, %rd697, %rd699;
	shr.u64 	%rd701, %rd1960, 15;
	and.b64  	%rd702, %rd701, 1;
	add.s64 	%rd703, %rd700, %rd702;
	shr.u64 	%rd704, %rd1962, 15;
	and.b64  	%rd705, %rd704, 1;
	add.s64 	%rd89, %rd703, %rd705;
	setp.eq.s64 	%p58, %rd89, 3;
	mov.b64 	%rd1978, 32768;
	@%p58 bra 	$L__BB0_47;
	shr.u64 	%rd706, %rd3, 15;
	and.b64  	%rd707, %rd706, 1;
	setp.eq.b64 	%p59, %rd707, 1;
	setp.eq.s64 	%p60, %rd89, 2;
	selp.b64 	%rd708, 32768, 0, %p60;
	selp.b64 	%rd1978, %rd708, 0, %p59;
$L__BB0_47:
	or.b64  	%rd92, %rd1978, %rd88;
	shr.u64 	%rd710, %rd1957, 16;
	and.b64  	%rd711, %rd710, 1;
	shr.u64 	%rd712, %rd1956, 16;
	and.b64  	%rd713, %rd712, 1;
	add.s64 	%rd714, %rd711, %rd713;
	shr.u64 	%rd715, %rd1958, 16;
	and.b64  	%rd716, %rd715, 1;
	add.s64 	%rd717, %rd714, %rd716;
	shr.u64 	%rd718, %rd1953, 16;
	and.b64  	%rd719, %rd718, 1;
	add.s64 	%rd720, %rd717, %rd719;
	shr.u64 	%rd721, %rd1954, 16;
	and.b64  	%rd722, %rd721, 1;
	add.s64 	%rd723, %rd720, %rd722;
	shr.u64 	%rd724, %rd1961, 16;
	and.b64  	%rd725, %rd724, 1;
	add.s64 	%rd726, %rd723, %rd725;
	shr.u64 	%rd727, %rd1960, 16;
	and.b64  	%rd728, %rd727, 1;
	add.s64 	%rd729, %rd726, %rd728;
	shr.u64 	%rd730, %rd1962, 16;
	and.b64  	%rd731, %rd730, 1;
	add.s64 	%rd93, %rd729, %rd731;
	setp.eq.s64 	%p61, %rd93, 3;
	mov.b64 	%rd1979, 65536;
	@%p61 bra 	$L__BB0_49;
	shr.u64 	%rd732, %rd3, 16;
	and.b64  	%rd733, %rd732, 1;
	setp.eq.b64 	%p62, %rd733, 1;
	setp.eq.s64 	%p63, %rd93, 2;
	selp.b64 	%rd734, 65536, 0, %p63;
	selp.b64 	%rd1979, %rd734, 0, %p62;
$L__BB0_49:
	or.b64  	%rd96, %rd1979, %rd92;
	shr.u64 	%rd736, %rd1957, 17;
	and.b64  	%rd737, %rd736, 1;
	shr.u64 	%rd738, %rd1956, 17;
	and.b64  	%rd739, %rd738, 1;
	add.s64 	%rd740, %rd737, %rd739;
	shr.u64 	%rd741, %rd1958, 17;
	and.b64  	%rd742, %rd741, 1;
	add.s64 	%rd743, %rd740, %rd742;
	shr.u64 	%rd744, %rd1953, 17;
	and.b64  	%rd745, %rd744, 1;
	add.s64 	%rd746, %rd743, %rd745;
	shr.u64 	%rd747, %rd1954, 17;
	and.b64  	%rd748, %rd747, 1;
	add.s64 	%rd749, %rd746, %rd748;
	shr.u64 	%rd750, %rd1961, 17;
	and.b64  	%rd751, %rd750, 1;
	add.s64 	%rd752, %rd749, %rd751;
	shr.u64 	%rd753, %rd1960, 17;
	and.b64  	%rd754, %rd753, 1;
	add.s64 	%rd755, %rd752, %rd754;
	shr.u64 	%rd756, %rd1962, 17;
	and.b64  	%rd757, %rd756, 1;
	add.s64 	%rd97, %rd755, %rd757;
	setp.eq.s64 	%p64, %rd97, 3;
	mov.b64 	%rd1980, 131072;
	@%p64 bra 	$L__BB0_51;
	shr.u64 	%rd758, %rd3, 17;
	and.b64  	%rd759, %rd758, 1;
	setp.eq.b64 	%p65, %rd759, 1;
	setp.eq.s64 	%p66, %rd97, 2;
	selp.b64 	%rd760, 131072, 0, %p66;
	selp.b64 	%rd1980, %rd760, 0, %p65;
$L__BB0_51:
	or.b64  	%rd100, %rd1980, %rd96;
	shr.u64 	%rd762, %rd1957, 18;
	and.b64  	%rd763, %rd762, 1;
	shr.u64 	%rd764, %rd1956, 18;
	and.b64  	%rd765, %rd764, 1;
	add.s64 	%rd766, %rd763, %rd765;
	shr.u64 	%rd767, %rd1958, 18;
	and.b64  	%rd768, %rd767, 1;
	add.s64 	%rd769, %rd766, %rd768;
	shr.u64 	%rd770, %rd1953, 18;
	and.b64  	%rd771, %rd770, 1;
	add.s64 	%rd772, %rd769, %rd771;
	shr.u64 	%rd773, %rd1954, 18;
	and.b64  	%rd774, %rd773, 1;
	add.s64 	%rd775, %rd772, %rd774;
	shr.u64 	%rd776, %rd1961, 18;
	and.b64  	%rd777, %rd776, 1;
	add.s64 	%rd778, %rd775, %rd777;
	shr.u64 	%rd779, %rd1960, 18;
	and.b64  	%rd780, %rd779, 1;
	add.s64 	%rd781, %rd778, %rd780;
	shr.u64 	%rd782, %rd1962, 18;
	and.b64  	%rd783, %rd782, 1;
	add.s64 	%rd101, %rd781, %rd783;
	setp.eq.s64 	%p67, %rd101, 3;
	mov.b64 	%rd1981, 262144;
	@%p67 bra 	$L__BB0_53;
	shr.u64 	%rd784, %rd3, 18;
	and.b64  	%rd785, %rd784, 1;
	setp.eq.b64 	%p68, %rd785, 1;
	setp.eq.s64 	%p69, %rd101, 2;
	selp.b64 	%rd786, 262144, 0, %p69;
	selp.b64 	%rd1981, %rd786, 0, %p68;
$L__BB0_53:
	or.b64  	%rd104, %rd1981, %rd100;
	shr.u64 	%rd788, %rd1957, 19;
	and.b64  	%rd789, %rd788, 1;
	shr.u64 	%rd790, %rd1956, 19;
	and.b64  	%rd791, %rd790, 1;
	add.s64 	%rd792, %rd789, %rd791;
	shr.u64 	%rd793, %rd1958, 19;
	and.b64  	%rd794, %rd793, 1;
	add.s64 	%rd795, %rd792, %rd794;
	shr.u64 	%rd796, %rd1953, 19;
	and.b64  	%rd797, %rd796, 1;
	add.s64 	%rd798, %rd795, %rd797;
	shr.u64 	%rd799, %rd1954, 19;
	and.b64  	%rd800, %rd799, 1;
	add.s64 	%rd801, %rd798, %rd800;
	shr.u64 	%rd802, %rd1961, 19;
	and.b64  	%rd803, %rd802, 1;
	add.s64 	%rd804, %rd801, %rd803;
	shr.u64 	%rd805, %rd1960, 19;
	and.b64  	%rd806, %rd805, 1;
	add.s64 	%rd807, %rd804, %rd806;
	shr.u64 	%rd808, %rd1962, 19;
	and.b64  	%rd809, %rd808, 1;
	add.s64 	%rd105, %rd807, %rd809;
	setp.eq.s64 	%p70, %rd105, 3;
	mov.b64 	%rd1982, 524288;
	@%p70 bra 	$L__BB0_55;
	shr.u64 	%rd810, %rd3, 19;
	and.b64  	%rd811, %rd810, 1;
	setp.eq.b64 	%p71, %rd811, 1;
	setp.eq.s64 	%p72, %rd105, 2;
	selp.b64 	%rd812, 524288, 0, %p72;
	selp.b64 	%rd1982, %rd812, 0, %p71;
$L__BB0_55:
	or.b64  	%rd108, %rd1982, %rd104;
	shr.u64 	%rd814, %rd1957, 20;
	and.b64  	%rd815, %rd814, 1;
	shr.u64 	%rd816, %rd1956, 20;
	and.b64  	%rd817, %rd816, 1;
	add.s64 	%rd818, %rd815, %rd817;
	shr.u64 	%rd819, %rd1958, 20;
	and.b64  	%rd820, %rd819, 1;
	add.s64 	%rd821, %rd818, %rd820;
	shr.u64 	%rd822, %rd1953, 20;
	and.b64  	%rd823, %rd822, 1;
	add.s64 	%rd824, %rd821, %rd823;
	shr.u64 	%rd825, %rd1954, 20;
	and.b64  	%rd826, %rd825, 1;
	add.s64 	%rd827, %rd824, %rd826;
	shr.u64 	%rd828, %rd1961, 20;
	and.b64  	%rd829, %rd828, 1;
	add.s64 	%rd830, %rd827, %rd829;
	shr.u64 	%rd831, %rd1960, 20;
	and.b64  	%rd832, %rd831, 1;
	add.s64 	%rd833, %rd830, %rd832;
	shr.u64 	%rd834, %rd1962, 20;
	and.b64  	%rd835, %rd834, 1;
	add.s64 	%rd109, %rd833, %rd835;
	setp.eq.s64 	%p73, %rd109, 3;
	mov.b64 	%rd1983, 1048576;
	@%p73 bra 	$L__BB0_57;
	shr.u64 	%rd836, %rd3, 20;
	and.b64  	%rd837, %rd836, 1;
	setp.eq.b64 	%p74, %rd837, 1;
	setp.eq.s64 	%p75, %rd109, 2;
	selp.b64 	%rd838, 1048576, 0, %p75;
	selp.b64 	%rd1983, %rd838, 0, %p74;
$L__BB0_57:
	or.b64  	%rd112, %rd1983, %rd108;
	shr.u64 	%rd840, %rd1957, 21;
	and.b64  	%rd841, %rd840, 1;
	shr.u64 	%rd842, %rd1956, 21;
	and.b64  	%rd843, %rd842, 1;
	add.s64 	%rd844, %rd841, %rd843;
	shr.u64 	%rd845, %rd1958, 21;
	and.b64  	%rd846, %rd845, 1;
	add.s64 	%rd847, %rd844, %rd846;
	shr.u64 	%rd848, %rd1953, 21;
	and.b64  	%rd849, %rd848, 1;
	add.s64 	%rd850, %rd847, %rd849;
	shr.u64 	%rd851, %rd1954, 21;
	and.b64  	%rd852, %rd851, 1;
	add.s64 	%rd853, %rd850, %rd852;
	shr.u64 	%rd854, %rd1961, 21;
	and.b64  	%rd855, %rd854, 1;
	add.s64 	%rd856, %rd853, %rd855;
	shr.u64 	%rd857, %rd1960, 21;
	and.b64  	%rd858, %rd857, 1;
	add.s64 	%rd859, %rd856, %rd858;
	shr.u64 	%rd860, %rd1962, 21;
	and.b64  	%rd861, %rd860, 1;
	add.s64 	%rd113, %rd859, %rd861;
	setp.eq.s64 	%p76, %rd113, 3;
	mov.b64 	%rd1984, 2097152;
	@%p76 bra 	$L__BB0_59;
	shr.u64 	%rd862, %rd3, 21;
	and.b64  	%rd863, %rd862, 1;
	setp.eq.b64 	%p77, %rd863, 1;
	setp.eq.s64 	%p78, %rd113, 2;
	selp.b64 	%rd864, 2097152, 0, %p78;
	selp.b64 	%rd1984, %rd864, 0, %p77;
$L__BB0_59:
	or.b64  	%rd116, %rd1984, %rd112;
	shr.u64 	%rd866, %rd1957, 22;
	and.b64  	%rd867, %rd866, 1;
	shr.u64 	%rd868, %rd1956, 22;
	and.b64  	%rd869, %rd868, 1;
	add.s64 	%rd870, %rd867, %rd869;
	shr.u64 	%rd871, %rd1958, 22;
	and.b64  	%rd872, %rd871, 1;
	add.s64 	%rd873, %rd870, %rd872;
	shr.u64 	%rd874, %rd1953, 22;
	and.b64  	%rd875, %rd874, 1;
	add.s64 	%rd876, %rd873, %rd875;
	shr.u64 	%rd877, %rd1954, 22;
	and.b64  	%rd878, %rd877, 1;
	add.s64 	%rd879, %rd876, %rd878;
	shr.u64 	%rd880, %rd1961, 22;
	and.b64  	%rd881, %rd880, 1;
	add.s64 	%rd882, %rd879, %rd881;
	shr.u64 	%rd883, %rd1960, 22;
	and.b64  	%rd884, %rd883, 1;
	add.s64 	%rd885, %rd882, %rd884;
	shr.u64 	%rd886, %rd1962, 22;
	and.b64  	%rd887, %rd886, 1;
	add.s64 	%rd117, %rd885, %rd887;
	setp.eq.s64 	%p79, %rd117, 3;
	mov.b64 	%rd1985, 4194304;
	@%p79 bra 	$L__BB0_61;
	shr.u64 	%rd888, %rd3, 22;
	and.b64  	%rd889, %rd888, 1;
	setp.eq.b64 	%p80, %rd889, 1;
	setp.eq.s64 	%p81, %rd117, 2;
	selp.b64 	%rd890, 4194304, 0, %p81;
	selp.b64 	%rd1985, %rd890, 0, %p80;
$L__BB0_61:
	or.b64  	%rd120, %rd1985, %rd116;
	shr.u64 	%rd892, %rd1957, 23;
	and.b64  	%rd893, %rd892, 1;
	shr.u64 	%rd894, %rd1956, 23;
	and.b64  	%rd895, %rd894, 1;
	add.s64 	%rd896, %rd893, %rd895;
	shr.u64 	%rd897, %rd1958, 23;
	and.b64  	%rd898, %rd897, 1;
	add.s64 	%rd899, %rd896, %rd898;
	shr.u64 	%rd900, %rd1953, 23;
	and.b64  	%rd901, %rd900, 1;
	add.s64 	%rd902, %rd899, %rd901;
	shr.u64 	%rd903, %rd1954, 23;
	and.b64  	%rd904, %rd903, 1;
	add.s64 	%rd905, %rd902, %rd904;
	shr.u64 	%rd906, %rd1961, 23;
	and.b64  	%rd907, %rd906, 1;
	add.s64 	%rd908, %rd905, %rd907;
	shr.u64 	%rd909, %rd1960, 23;
	and.b64  	%rd910, %rd909, 1;
	add.s64 	%rd911, %rd908, %rd910;
	shr.u64 	%rd912, %rd1962, 23;
	and.b64  	%rd913, %rd912, 1;
	add.s64 	%rd121, %rd911, %rd913;
	setp.eq.s64 	%p82, %rd121, 3;
	mov.b64 	%rd1986, 8388608;
	@%p82 bra 	$L__BB0_63;
	shr.u64 	%rd914, %rd3, 23;
	and.b64  	%rd915, %rd914, 1;
	setp.eq.b64 	%p83, %rd915, 1;
	setp.eq.s64 	%p84, %rd121, 2;
	selp.b64 	%rd916, 8388608, 0, %p84;
	selp.b64 	%rd1986, %rd916, 0, %p83;
$L__BB0_63:
	or.b64  	%rd124, %rd1986, %rd120;
	shr.u64 	%rd918, %rd1957, 24;
	and.b64  	%rd919, %rd918, 1;
	shr.u64 	%rd920, %rd1956, 24;
	and.b64  	%rd921, %rd920, 1;
	add.s64 	%rd922, %rd919, %rd921;
	shr.u64 	%rd923, %rd1958, 24;
	and.b64  	%rd924, %rd923, 1;
	add.s64 	%rd925, %rd922, %rd924;
	shr.u64 	%rd926, %rd1953, 24;
	and.b64  	%rd927, %rd926, 1;
	add.s64 	%rd928, %rd925, %rd927;
	shr.u64 	%rd929, %rd1954, 24;
	and.b64  	%rd930, %rd929, 1;
	add.s64 	%rd931, %rd928, %rd930;
	shr.u64 	%rd932, %rd1961, 24;
	and.b64  	%rd933, %rd932, 1;
	add.s64 	%rd934, %rd931, %rd933;
	shr.u64 	%rd935, %rd1960, 24;
	and.b64  	%rd936, %rd935, 1;
	add.s64 	%rd937, %rd934, %rd936;
	shr.u64 	%rd938, %rd1962, 24;
	and.b64  	%rd939, %rd938, 1;
	add.s64 	%rd125, %rd937, %rd939;
	setp.eq.s64 	%p85, %rd125, 3;
	mov.b64 	%rd1987, 16777216;
	@%p85 bra 	$L__BB0_65;
	shr.u64 	%rd940, %rd3, 24;
	and.b64  	%rd941, %rd940, 1;
	setp.eq.b64 	%p86, %rd941, 1;
	setp.eq.s64 	%p87, %rd125, 2;
	selp.b64 	%rd942, 16777216, 0, %p87;
	selp.b64 	%rd1987, %rd942, 0, %p86;
$L__BB0_65:
	or.b64  	%rd128, %rd1987, %rd124;
	shr.u64 	%rd944, %rd1957, 25;
	and.b64  	%rd945, %rd944, 1;
	shr.u64 	%rd946, %rd1956, 25;
	and.b64  	%rd947, %rd946, 1;
	add.s64 	%rd948, %rd945, %rd947;
	shr.u64 	%rd949, %rd1958, 25;
	and.b64  	%rd950, %rd949, 1;
	add.s64 	%rd951, %rd948, %rd950;
	shr.u64 	%rd952, %rd1953, 25;
	and.b64  	%rd953, %rd952, 1;
	add.s64 	%rd954, %rd951, %rd953;
	shr.u64 	%rd955, %rd1954, 25;
	and.b64  	%rd956, %rd955, 1;
	add.s64 	%rd957, %rd954, %rd956;
	shr.u64 	%rd958, %rd1961, 25;
	and.b64  	%rd959, %rd958, 1;
	add.s64 	%rd960, %rd957, %rd959;
	shr.u64 	%rd961, %rd1960, 25;
	and.b64  	%rd962, %rd961, 1;
	add.s64 	%rd963, %rd960, %rd962;
	shr.u64 	%rd964, %rd1962, 25;
	and.b64  	%rd965, %rd964, 1;
	add.s64 	%rd129, %rd963, %rd965;
	setp.eq.s64 	%p88, %rd129, 3;
	mov.b64 	%rd1988, 33554432;
	@%p88 bra 	$L__BB0_67;
	shr.u64 	%rd966, %rd3, 25;
	and.b64  	%rd967, %rd966, 1;
	setp.eq.b64 	%p89, %rd967, 1;
	setp.eq.s64 	%p90, %rd129, 2;
	selp.b64 	%rd968, 33554432, 0, %p90;
	selp.b64 	%rd1988, %rd968, 0, %p89;
$L__BB0_67:
	or.b64  	%rd132, %rd1988, %rd128;
	shr.u64 	%rd970, %rd1957, 26;
	and.b64  	%rd971, %rd970, 1;
	shr.u64 	%rd972, %rd1956, 26;
	and.b64  	%rd973, %rd972, 1;
	add.s64 	%rd974, %rd971, %rd973;
	shr.u64 	%rd975, %rd1958, 26;
	and.b64  	%rd976, %rd975, 1;
	add.s64 	%rd977, %rd974, %rd976;
	shr.u64 	%rd978, %rd1953, 26;
	and.b64  	%rd979, %rd978, 1;
	add.s64 	%rd980, %rd977, %rd979;
	shr.u64 	%rd981, %rd1954, 26;
	and.b64  	%rd982, %rd981, 1;
	add.s64 	%rd983, %rd980, %rd982;
	shr.u64 	%rd984, %rd1961, 26;
	and.b64  	%rd985, %rd984, 1;
	add.s64 	%rd986, %rd983, %rd985;
	shr.u64 	%rd987, %rd1960, 26;
	and.b64  	%rd988, %rd987, 1;
	add.s64 	%rd989, %rd986, %rd988;
	shr.u64 	%rd990, %rd1962, 26;
	and.b64  	%rd991, %rd990, 1;
	add.s64 	%rd133, %rd989, %rd991;
	setp.eq.s64 	%p91, %rd133, 3;
	mov.b64 	%rd1989, 67108864;
	@%p91 bra 	$L__BB0_69;
	shr.u64 	%rd992, %rd3, 26;
	and.b64  	%rd993, %rd992, 1;
	setp.eq.b64 	%p92, %rd993, 1;
	setp.eq.s64 	%p93, %rd133, 2;
	selp.b64 	%rd994, 67108864, 0, %p93;
	selp.b64 	%rd1989, %rd994, 0, %p92;
$L__BB0_69:
	or.b64  	%rd136, %rd1989, %rd132;
	shr.u64 	%rd996, %rd1957, 27;
	and.b64  	%rd997, %rd996, 1;
	shr.u64 	%rd998, %rd1956, 27;
	and.b64  	%rd999, %rd998, 1;
	add.s64 	%rd1000, %rd997, %rd999;
	shr.u64 	%rd1001, %rd1958, 27;
	and.b64  	%rd1002, %rd1001, 1;
	add.s64 	%rd1003, %rd1000, %rd1002;
	shr.u64 	%rd1004, %rd1953, 27;
	and.b64  	%rd1005, %rd1004, 1;
	add.s64 	%rd1006, %rd1003, %rd1005;
	shr.u64 	%rd1007, %rd1954, 27;
	and.b64  	%rd1008, %rd1007, 1;
	add.s64 	%rd1009, %rd1006, %rd1008;
	shr.u64 	%rd1010, %rd1961, 27;
	and.b64  	%rd1011, %rd1010, 1;
	add.s64 	%rd1012, %rd1009, %rd1011;
	shr.u64 	%rd1013, %rd1960, 27;
	and.b64  	%rd1014, %rd1013, 1;
	add.s64 	%rd1015, %rd1012, %rd1014;
	shr.u64 	%rd1016, %rd1962, 27;
	and.b64  	%rd1017, %rd1016, 1;
	add.s64 	%rd137, %rd1015, %rd1017;
	setp.eq.s64 	%p94, %rd137, 3;
	mov.b64 	%rd1990, 134217728;
	@%p94 bra 	$L__BB0_71;
	shr.u64 	%rd1018, %rd3, 27;
	and.b64  	%rd1019, %rd1018, 1;
	setp.eq.b64 	%p95, %rd1019, 1;
	setp.eq.s64 	%p96, %rd137, 2;
	selp.b64 	%rd1020, 134217728, 0, %p96;
	selp.b64 	%rd1990, %rd1020, 0, %p95;
$L__BB0_71:
	or.b64  	%rd140, %rd1990, %rd136;
	shr.u64 	%rd1022, %rd1957, 28;
	and.b64  	%rd1023, %rd1022, 1;
	shr.u64 	%rd1024, %rd1956, 28;
	and.b64  	%rd1025, %rd1024, 1;
	add.s64 	%rd1026, %rd1023, %rd1025;
	shr.u64 	%rd1027, %rd1958, 28;
	and.b64  	%rd1028, %rd1027, 1;
	add.s64 	%rd1029, %rd1026, %rd1028;
	shr.u64 	%rd1030, %rd1953, 28;
	and.b64  	%rd1031, %rd1030, 1;
	add.s64 	%rd1032, %rd1029, %rd1031;
	shr.u64 	%rd1033, %rd1954, 28;
	and.b64  	%rd1034, %rd1033, 1;
	add.s64 	%rd1035, %rd1032, %rd1034;
	shr.u64 	%rd1036, %rd1961, 28;
	and.b64  	%rd1037, %rd1036, 1;
	add.s64 	%rd1038, %rd1035, %rd1037;
	shr.u64 	%rd1039, %rd1960, 28;
	and.b64  	%rd1040, %rd1039, 1;
	add.s64 	%rd1041, %rd1038, %rd1040;
	shr.u64 	%rd1042, %rd1962, 28;
	and.b64  	%rd1043, %rd1042, 1;
	add.s64 	%rd141, %rd1041, %rd1043;
	setp.eq.s64 	%p97, %rd141, 3;
	mov.b64 	%rd1991, 268435456;
	@%p97 bra 	$L__BB0_73;
	shr.u64 	%rd1044, %rd3, 28;
	and.b64  	%rd1045, %rd1044, 1;
	setp.eq.b64 	%p98, %rd1045, 1;
	setp.eq.s64 	%p99, %rd141, 2;
	selp.b64 	%rd1046, 268435456, 0, %p99;
	selp.b64 	%rd1991, %rd1046, 0, %p98;
$L__BB0_73:
	or.b64  	%rd144, %rd1991, %rd140;
	shr.u64 	%rd1048, %rd1957, 29;
	and.b64  	%rd1049, %rd1048, 1;
	shr.u64 	%rd1050, %rd1956, 29;
	and.b64  	%rd1051, %rd1050, 1;
	add.s64 	%rd1052, %rd1049, %rd1051;
	shr.u64 	%rd1053, %rd1958, 29;
	and.b64  	%rd1054, %rd1053, 1;
	add.s64 	%rd1055, %rd1052, %rd1054;
	shr.u64 	%rd1056, %rd1953, 29;
	and.b64  	%rd1057, %rd1056, 1;
	add.s64 	%rd1058, %rd1055, %rd1057;
	shr.u64 	%rd1059, %rd1954, 29;
	and.b64  	%rd1060, %rd1059, 1;
	add.s64 	%rd1061, %rd1058, %rd1060;
	shr.u64 	%rd1062, %rd1961, 29;
	and.b64  	%rd1063, %rd1062, 1;
	add.s64 	%rd1064, %rd1061, %rd1063;
	shr.u64 	%rd1065, %rd1960, 29;
	and.b64  	%rd1066, %rd1065, 1;
	add.s64 	%rd1067, %rd1064, %rd1066;
	shr.u64 	%rd1068, %rd1962, 29;
	and.b64  	%rd1069, %rd1068, 1;
	add.s64 	%rd145, %rd1067, %rd1069;
	setp.eq.s64 	%p100, %rd145, 3;
	mov.b64 	%rd1992, 536870912;
	@%p100 bra 	$L__BB0_75;
	shr.u64 	%rd1070, %rd3, 29;
	and.b64  	%rd1071, %rd1070, 1;
	setp.eq.b64 	%p101, %rd1071, 1;
	setp.eq.s64 	%p102, %rd145, 2;
	selp.b64 	%rd1072, 536870912, 0, %p102;
	selp.b64 	%rd1992, %rd1072, 0, %p101;
$L__BB0_75:
	or.b64  	%rd148, %rd1992, %rd144;
	shr.u64 	%rd1074, %rd1957, 30;
	and.b64  	%rd1075, %rd1074, 1;
	shr.u64 	%rd1076, %rd1956, 30;
	and.b64  	%rd1077, %rd1076, 1;
	add.s64 	%rd1078, %rd1075, %rd1077;
	shr.u64 	%rd1079, %rd1958, 30;
	and.b64  	%rd1080, %rd1079, 1;
	add.s64 	%rd1081, %rd1078, %rd1080;
	shr.u64 	%rd1082, %rd1953, 30;
	and.b64  	%rd1083, %rd1082, 1;
	add.s64 	%rd1084, %rd1081, %rd1083;
	shr.u64 	%rd1085, %rd1954, 30;
	and.b64  	%rd1086, %rd1085, 1;
	add.s64 	%rd1087, %rd1084, %rd1086;
	shr.u64 	%rd1088, %rd1961, 30;
	and.b64  	%rd1089, %rd1088, 1;
	add.s64 	%rd1090, %rd1087, %rd1089;
	shr.u64 	%rd1091, %rd1960, 30;
	and.b64  	%rd1092, %rd1091, 1;
	add.s64 	%rd1093, %rd1090, %rd1092;
	shr.u64 	%rd1094, %rd1962, 30;
	and.b64  	%rd1095, %rd1094, 1;
	add.s64 	%rd149, %rd1093, %rd1095;
	setp.eq.s64 	%p103, %rd149, 3;
	mov.b64 	%rd1993, 1073741824;
	@%p103 bra 	$L__BB0_77;
	shr.u64 	%rd1096, %rd3, 30;
	and.b64  	%rd1097, %rd1096, 1;
	setp.eq.b64 	%p104, %rd1097, 1;
	setp.eq.s64 	%p105, %rd149, 2;
	selp.b64 	%rd1098, 1073741824, 0, %p105;
	selp.b64 	%rd1993, %rd1098, 0, %p104;
$L__BB0_77:
	or.b64  	%rd152, %rd1993, %rd148;
	shr.u64 	%rd1100, %rd1957, 31;
	and.b64  	%rd1101, %rd1100, 1;
	shr.u64 	%rd1102, %rd1956, 31;
	and.b64  	%rd1103, %rd1102, 1;
	add.s64 	%rd1104, %rd1101, %rd1103;
	shr.u64 	%rd1105, %rd1958, 31;
	and.b64  	%rd1106, %rd1105, 1;
	add.s64 	%rd1107, %rd1104, %rd1106;
	shr.u64 	%rd1108, %rd1953, 31;
	and.b64  	%rd1109, %rd1108, 1;
	add.s64 	%rd1110, %rd1107, %rd1109;
	shr.u64 	%rd1111, %rd1954, 31;
	and.b64  	%rd1112, %rd1111, 1;
	add.s64 	%rd1113, %rd1110, %rd1112;
	shr.u64 	%rd1114, %rd1961, 31;
	and.b64  	%rd1115, %rd1114, 1;
	add.s64 	%rd1116, %rd1113, %rd1115;
	shr.u64 	%rd1117, %rd1960, 31;
	and.b64  	%rd1118, %rd1117, 1;
	add.s64 	%rd1119, %rd1116, %rd1118;
	shr.u64 	%rd1120, %rd1962, 31;
	and.b64  	%rd1121, %rd1120, 1;
	add.s64 	%rd153, %rd1119, %rd1121;
	setp.eq.s64 	%p106, %rd153, 3;
	mov.b64 	%rd1994, 2147483648;
	@%p106 bra 	$L__BB0_79;
	shr.u64 	%rd1122, %rd3, 31;
	and.b64  	%rd1123, %rd1122, 1;
	setp.eq.b64 	%p107, %rd1123, 1;
	setp.eq.s64 	%p108, %rd153, 2;
	selp.b64 	%rd1124, 2147483648, 0, %p108;
	selp.b64 	%rd1994, %rd1124, 0, %p107;
$L__BB0_79:
	or.b64  	%rd156, %rd1994, %rd152;
	shr.u64 	%rd1126, %rd1957, 32;
	and.b64  	%rd1127, %rd1126, 1;
	shr.u64 	%rd1128, %rd1956, 32;
	and.b64  	%rd1129, %rd1128, 1;
	add.s64 	%rd1130, %rd1127, %rd1129;
	shr.u64 	%rd1131, %rd1958, 32;
	and.b64  	%rd1132, %rd1131, 1;
	add.s64 	%rd1133, %rd1130, %rd1132;
	shr.u64 	%rd1134, %rd1953, 32;
	and.b64  	%rd1135, %rd1134, 1;
	add.s64 	%rd1136, %rd1133, %rd1135;
	shr.u64 	%rd1137, %rd1954, 32;
	and.b64  	%rd1138, %rd1137, 1;
	add.s64 	%rd1139, %rd1136, %rd1138;
	shr.u64 	%rd1140, %rd1961, 32;
	and.b64  	%rd1141, %rd1140, 1;
	add.s64 	%rd1142, %rd1139, %rd1141;
	shr.u64 	%rd1143, %rd1960, 32;
	and.b64  	%rd1144, %rd1143, 1;
	add.s64 	%rd1145, %rd1142, %rd1144;
	shr.u64 	%rd1146, %rd1962, 32;
	and.b64  	%rd1147, %rd1146, 1;
	add.s64 	%rd157, %rd1145, %rd1147;
	setp.eq.s64 	%p109, %rd157, 3;
	mov.b64 	%rd1995, 4294967296;
	@%p109 bra 	$L__BB0_81;
	shr.u64 	%rd1148, %rd3, 32;
	and.b64  	%rd1149, %rd1148, 1;
	setp.eq.b64 	%p110, %rd1149, 1;
	setp.eq.s64 	%p111, %rd157, 2;
	selp.b64 	%rd1150, 4294967296, 0, %p111;
	selp.b64 	%rd1995, %rd1150, 0, %p110;
$L__BB0_81:
	or.b64  	%rd160, %rd1995, %rd156;
	shr.u64 	%rd1152, %rd1957, 33;
	and.b64  	%rd1153, %rd1152, 1;
	shr.u64 	%rd1154, %rd1956, 33;
	and.b64  	%rd1155, %rd1154, 1;
	add.s64 	%rd1156, %rd1153, %rd1155;
	shr.u64 	%rd1157, %rd1958, 33;
	and.b64  	%rd1158, %rd1157, 1;
	add.s64 	%rd1159, %rd1156, %rd1158;
	shr.u64 	%rd1160, %rd1953, 33;
	and.b64  	%rd1161, %rd1160, 1;
	add.s64 	%rd1162, %rd1159, %rd1161;
	shr.u64 	%rd1163, %rd1954, 33;
	and.b64  	%rd1164, %rd1163, 1;
	add.s64 	%rd1165, %rd1162, %rd1164;
	shr.u64 	%rd1166, %rd1961, 33;
	and.b64  	%rd1167, %rd1166, 1;
	add.s64 	%rd1168, %rd1165, %rd1167;
	shr.u64 	%rd1169, %rd1960, 33;
	and.b64  	%rd1170, %rd1169, 1;
	add.s64 	%rd1171, %rd1168, %rd1170;
	shr.u64 	%rd1172, %rd1962, 33;
	and.b64  	%rd1173, %rd1172, 1;
	add.s64 	%rd161, %rd1171, %rd1173;
	setp.eq.s64 	%p112, %rd161, 3;
	mov.b64 	%rd1996, 8589934592;
	@%p112 bra 	$L__BB0_83;
	shr.u64 	%rd1174, %rd3, 33;
	and.b64  	%rd1175, %rd1174, 1;
	setp.eq.b64 	%p113, %rd1175, 1;
	setp.eq.s64 	%p114, %rd161, 2;
	selp.b64 	%rd1176, 8589934592, 0, %p114;
	selp.b64 	%rd1996, %rd1176, 0, %p113;
$L__BB0_83:
	or.b64  	%rd164, %rd1996, %rd160;
	shr.u64 	%rd1178, %rd1957, 34;
	and.b64  	%rd1179, %rd1178, 1;
	shr.u64 	%rd1180, %rd1956, 34;
	and.b64  	%rd1181, %rd1180, 1;
	add.s64 	%rd1182, %rd1179, %rd1181;
	shr.u64 	%rd1183, %rd1958, 34;
	and.b64  	%rd1184, %rd1183, 1;
	add.s64 	%rd1185, %rd1182, %rd1184;
	shr.u64 	%rd1186, %rd1953, 34;
	and.b64  	%rd1187, %rd1186, 1;
	add.s64 	%rd1188, %rd1185, %rd1187;
	shr.u64 	%rd1189, %rd1954, 34;
	and.b64  	%rd1190, %rd1189, 1;
	add.s64 	%rd1191, %rd1188, %rd1190;
	shr.u64 	%rd1192, %rd1961, 34;
	and.b64  	%rd1193, %rd1192, 1;
	add.s64 	%rd1194, %rd1191, %rd1193;
	shr.u64 	%rd1195, %rd1960, 34;
	and.b64  	%rd1196, %rd1195, 1;
	add.s64 	%rd1197, %rd1194, %rd1196;
	shr.u64 	%rd1198, %rd1962, 34;
	and.b64  	%rd1199, %rd1198, 1;
	add.s64 	%rd165, %rd1197, %rd1199;
	setp.eq.s64 	%p115, %rd165, 3;
	mov.b64 	%rd1997, 17179869184;
	@%p115 bra 	$L__BB0_85;
	shr.u64 	%rd1200, %rd3, 34;
	and.b64  	%rd1201, %rd1200, 1;
	setp.eq.b64 	%p116, %rd1201, 1;
	setp.eq.s64 	%p117, %rd165, 2;
	selp.b64 	%rd1202, 17179869184, 0, %p117;
	selp.b64 	%rd1997, %rd1202, 0, %p116;
$L__BB0_85:
	or.b64  	%rd168, %rd1997, %rd164;
	shr.u64 	%rd1204, %rd1957, 35;
	and.b64  	%rd1205, %rd1204, 1;
	shr.u64 	%rd1206, %rd1956, 35;
	and.b64  	%rd1207, %rd1206, 1;
	add.s64 	%rd1208, %rd1205, %rd1207;
	shr.u64 	%rd1209, %rd1958, 35;
	and.b64  	%rd1210, %rd1209, 1;
	add.s64 	%rd1211, %rd1208, %rd1210;
	shr.u64 	%rd1212, %rd1953, 35;
	and.b64  	%rd1213, %rd1212, 1;
	add.s64 	%rd1214, %rd1211, %rd1213;
	shr.u64 	%rd1215, %rd1954, 35;
	and.b64  	%rd1216, %rd1215, 1;
	add.s64 	%rd1217, %rd1214, %rd1216;
	shr.u64 	%rd1218, %rd1961, 35;
	and.b64  	%rd1219, %rd1218, 1;
	add.s64 	%rd1220, %rd1217, %rd1219;
	shr.u64 	%rd1221, %rd1960, 35;
	and.b64  	%rd1222, %rd1221, 1;
	add.s64 	%rd1223, %rd1220, %rd1222;
	shr.u64 	%rd1224, %rd1962, 35;
	and.b64  	%rd1225, %rd1224, 1;
	add.s64 	%rd169, %rd1223, %rd1225;
	setp.eq.s64 	%p118, %rd169, 3;
	mov.b64 	%rd1998, 34359738368;
	@%p118 bra 	$L__BB0_87;
	shr.u64 	%rd1226, %rd3, 35;
	and.b64  	%rd1227, %rd1226, 1;
	setp.eq.b64 	%p119, %rd1227, 1;
	setp.eq.s64 	%p120, %rd169, 2;
	selp.b64 	%rd1228, 34359738368, 0, %p120;
	selp.b64 	%rd1998, %rd1228, 0, %p119;
$L__BB0_87:
	or.b64  	%rd172, %rd1998, %rd168;
	shr.u64 	%rd1230, %rd1957, 36;
	and.b64  	%rd1231, %rd1230, 1;
	shr.u64 	%rd1232, %rd1956, 36;
	and.b64  	%rd1233, %rd1232, 1;
	add.s64 	%rd1234, %rd1231, %rd1233;
	shr.u64 	%rd1235, %rd1958, 36;
	and.b64  	%rd1236, %rd1235, 1;
	add.s64 	%rd1237, %rd1234, %rd1236;
	shr.u64 	%rd1238, %rd1953, 36;
	and.b64  	%rd1239, %rd1238, 1;
	add.s64 	%rd1240, %rd1237, %rd1239;
	shr.u64 	%rd1241, %rd1954, 36;
	and.b64  	%rd1242, %rd1241, 1;
	add.s64 	%rd1243, %rd1240, %rd1242;
	shr.u64 	%rd1244, %rd1961, 36;
	and.b64  	%rd1245, %rd1244, 1;
	add.s64 	%rd1246, %rd1243, %rd1245;
	shr.u64 	%rd1247, %rd1960, 36;
	and.b64  	%rd1248, %rd1247, 1;
	add.s64 	%rd1249, %rd1246, %rd1248;
	shr.u64 	%rd1250, %rd1962, 36;
	and.b64  	%rd1251, %rd1250, 1;
	add.s64 	%rd173, %rd1249, %rd1251;
	setp.eq.s64 	%p121, %rd173, 3;
	mov.b64 	%rd1999, 68719476736;
	@%p121 bra 	$L__BB0_89;
	shr.u64 	%rd1252, %rd3, 36;
	and.b64  	%rd1253, %rd1252, 1;
	setp.eq.b64 	%p122, %rd1253, 1;
	setp.eq.s64 	%p123, %rd173, 2;
	selp.b64 	%rd1254, 68719476736, 0, %p123;
	selp.b64 	%rd1999, %rd1254, 0, %p122;
$L__BB0_89:
	or.b64  	%rd176, %rd1999, %rd172;
	shr.u64 	%rd1256, %rd1957, 37;
	and.b64  	%rd1257, %rd1256, 1;
	shr.u64 	%rd1258, %rd1956, 37;
	and.b64  	%rd1259, %rd1258, 1;
	add.s64 	%rd1260, %rd1257, %rd1259;
	shr.u64 	%rd1261, %rd1958, 37;
	and.b64  	%rd1262, %rd1261, 1;
	add.s64 	%rd1263, %rd1260, %rd1262;
	shr.u64 	%rd1264, %rd1953, 37;
	and.b64  	%rd1265, %rd1264, 1;
	add.s64 	%rd1266, %rd1263, %rd1265;
	shr.u64 	%rd1267, %rd1954, 37;
	and.b64  	%rd1268, %rd1267, 1;
	add.s64 	%rd1269, %rd1266, %rd1268;
	shr.u64 	%rd1270, %rd1961, 37;
	and.b64  	%rd1271, %rd1270, 1;
	add.s64 	%rd1272, %rd1269, %rd1271;
	shr.u64 	%rd1273, %rd1960, 37;
	and.b64  	%rd1274, %rd1273, 1;
	add.s64 	%rd1275, %rd1272, %rd1274;
	shr.u64 	%rd1276, %rd1962, 37;
	and.b64  	%rd1277, %rd1276, 1;
	add.s64 	%rd177, %rd1275, %rd1277;
	setp.eq.s64 	%p124, %rd177, 3;
	mov.b64 	%rd2000, 137438953472;
	@%p124 bra 	$L__BB0_91;
	shr.u64 	%rd1278, %rd3, 37;
	and.b64  	%rd1279, %rd1278, 1;
	setp.eq.b64 	%p125, %rd1279, 1;
	setp.eq.s64 	%p126, %rd177, 2;
	selp.b64 	%rd1280, 137438953472, 0, %p126;
	selp.b64 	%rd2000, %rd1280, 0, %p125;
$L__BB0_91:
	or.b64  	%rd180, %rd2000, %rd176;
	shr.u64 	%rd1282, %rd1957, 38;
	and.b64  	%rd1283, %rd1282, 1;
	shr.u64 	%rd1284, %rd1956, 38;
	and.b64  	%rd1285, %rd1284, 1;
	add.s64 	%rd1286, %rd1283, %rd1285;
	shr.u64 	%rd1287, %rd1958, 38;
	and.b64  	%rd1288, %rd1287, 1;
	add.s64 	%rd1289, %rd1286, %rd1288;
	shr.u64 	%rd1290, %rd1953, 38;
	and.b64  	%rd1291, %rd1290, 1;
	add.s64 	%rd1292, %rd1289, %rd1291;
	shr.u64 	%rd1293, %rd1954, 38;
	and.b64  	%rd1294, %rd1293, 1;
	add.s64 	%rd1295, %rd1292, %rd1294;
	shr.u64 	%rd1296, %rd1961, 38;
	and.b64  	%rd1297, %rd1296, 1;
	add.s64 	%rd1298, %rd1295, %rd1297;
	shr.u64 	%rd1299, %rd1960, 38;
	and.b64  	%rd1300, %rd1299, 1;
	add.s64 	%rd1301, %rd1298, %rd1300;
	shr.u64 	%rd1302, %rd1962, 38;
	and.b64  	%rd1303, %rd1302, 1;
	add.s64 	%rd181, %rd1301, %rd1303;
	setp.eq.s64 	%p127, %rd181, 3;
	mov.b64 	%rd2001, 274877906944;
	@%p127 bra 	$L__BB0_93;
	shr.u64 	%rd1304, %rd3, 38;
	and.b64  	%rd1305, %rd1304, 1;
	setp.eq.b64 	%p128, %rd1305, 1;
	setp.eq.s64 	%p129, %rd181, 2;
	selp.b64 	%rd1306, 274877906944, 0, %p129;
	selp.b64 	%rd2001, %rd1306, 0, %p128;
$L__BB0_93:
	or.b64  	%rd184, %rd2001, %rd180;
	shr.u64 	%rd1308, %rd1957, 39;
	and.b64  	%rd1309, %rd1308, 1;
	shr.u64 	%rd1310, %rd1956, 39;
	and.b64  	%rd1311, %rd1310, 1;
	add.s64 	%rd1312, %rd1309, %rd1311;
	shr.u64 	%rd1313, %rd1958, 39;
	and.b64  	%rd1314, %rd1313, 1;
	add.s64 	%rd1315, %rd1312, %rd1314;
	shr.u64 	%rd1316, %rd1953, 39;
	and.b64  	%rd1317, %rd1316, 1;
	add.s64 	%rd1318, %rd1315, %rd1317;
	shr.u64 	%rd1319, %rd1954, 39;
	and.b64  	%rd1320, %rd1319, 1;
	add.s64 	%rd1321, %rd1318, %rd1320;
	shr.u64 	%rd1322, %rd1961, 39;
	and.b64  	%rd1323, %rd1322, 1;
	add.s64 	%rd1324, %rd1321, %rd1323;
	shr.u64 	%rd1325, %rd1960, 39;
	and.b64  	%rd1326, %rd1325, 1;
	add.s64 	%rd1327, %rd1324, %rd1326;
	shr.u64 	%rd1328, %rd1962, 39;
	and.b64  	%rd1329, %rd1328, 1;
	add.s64 	%rd185, %rd1327, %rd1329;
	setp.eq.s64 	%p130, %rd185, 3;
	mov.b64 	%rd2002, 549755813888;
	@%p130 bra 	$L__BB0_95;
	shr.u64 	%rd1330, %rd3, 39;
	and.b64  	%rd1331, %rd1330, 1;
	setp.eq.b64 	%p131, %rd1331, 1;
	setp.eq.s64 	%p132, %rd185, 2;
	selp.b64 	%rd1332, 549755813888, 0, %p132;
	selp.b64 	%rd2002, %rd1332, 0, %p131;
$L__BB0_95:
	or.b64  	%rd188, %rd2002, %rd184;
	shr.u64 	%rd1334, %rd1957, 40;
	and.b64  	%rd1335, %rd1334, 1;
	shr.u64 	%rd1336, %rd1956, 40;
	and.b64  	%rd1337, %rd1336, 1;
	add.s64 	%rd1338, %rd1335, %rd1337;
	shr.u64 	%rd1339, %rd1958, 40;
	and.b64  	%rd1340, %rd1339, 1;
	add.s64 	%rd1341, %rd1338, %rd1340;
	shr.u64 	%rd1342, %rd1953, 40;
	and.b64  	%rd1343, %rd1342, 1;
	add.s64 	%rd1344, %rd1341, %rd1343;
	shr.u64 	%rd1345, %rd1954, 40;
	and.b64  	%rd1346, %rd1345, 1;
	add.s64 	%rd1347, %rd1344, %rd1346;
	shr.u64 	%rd1348, %rd1961, 40;
	and.b64  	%rd1349, %rd1348, 1;
	add.s64 	%rd1350, %rd1347, %rd1349;
	shr.u64 	%rd1351, %rd1960, 40;
	and.b64  	%rd1352, %rd1351, 1;
	add.s64 	%rd1353, %rd1350, %rd1352;
	shr.u64 	%rd1354, %rd1962, 40;
	and.b64  	%rd1355, %rd1354, 1;
	add.s64 	%rd189, %rd1353, %rd1355;
	setp.eq.s64 	%p133, %rd189, 3;
	mov.b64 	%rd2003, 1099511627776;
	@%p133 bra 	$L__BB0_97;
	shr.u64 	%rd1356, %rd3, 40;
	and.b64  	%rd1357, %rd1356, 1;
	setp.eq.b64 	%p134, %rd1357, 1;
	setp.eq.s64 	%p135, %rd189, 2;
	selp.b64 	%rd1358, 1099511627776, 0, %p135;
	selp.b64 	%rd2003, %rd1358, 0, %p134;
$L__BB0_97:
	or.b64  	%rd192, %rd2003, %rd188;
	shr.u64 	%rd1360, %rd1957, 41;
	and.b64  	%rd1361, %rd1360, 1;
	shr.u64 	%rd1362, %rd1956, 41;
	and.b64  	%rd1363, %rd1362, 1;
	add.s64 	%rd1364, %rd1361, %rd1363;
	shr.u64 	%rd1365, %rd1958, 41;
	and.b64  	%rd1366, %rd1365, 1;
	add.s64 	%rd1367, %rd1364, %rd1366;
	shr.u64 	%rd1368, %rd1953, 41;
	and.b64  	%rd1369, %rd1368, 1;
	add.s64 	%rd1370, %rd1367, %rd1369;
	shr.u64 	%rd1371, %rd1954, 41;
	and.b64  	%rd1372, %rd1371, 1;
	add.s64 	%rd1373, %rd1370, %rd1372;
	shr.u64 	%rd1374, %rd1961, 41;
	and.b64  	%rd1375, %rd1374, 1;
	add.s64 	%rd1376, %rd1373, %rd1375;
	shr.u64 	%rd1377, %rd1960, 41;
	and.b64  	%rd1378, %rd1377, 1;
	add.s64 	%rd1379, %rd1376, %rd1378;
	shr.u64 	%rd1380, %rd1962, 41;
	and.b64  	%rd1381, %rd1380, 1;
	add.s64 	%rd193, %rd1379, %rd1381;
	setp.eq.s64 	%p136, %rd193, 3;
	mov.b64 	%rd2004, 2199023255552;
	@%p136 bra 	$L__BB0_99;
	shr.u64 	%rd1382, %rd3, 41;
	and.b64  	%rd1383, %rd1382, 1;
	setp.eq.b64 	%p137, %rd1383, 1;
	setp.eq.s64 	%p138, %rd193, 2;
	selp.b64 	%rd1384, 2199023255552, 0, %p138;
	selp.b64 	%rd2004, %rd1384, 0, %p137;
$L__BB0_99:
	or.b64  	%rd196, %rd2004, %rd192;
	shr.u64 	%rd1386, %rd1957, 42;
	and.b64  	%rd1387, %rd1386, 1;
	shr.u64 	%rd1388, %rd1956, 42;
	and.b64  	%rd1389, %rd1388, 1;
	add.s64 	%rd1390, %rd1387, %rd1389;
	shr.u64 	%rd1391, %rd1958, 42;
	and.b64  	%rd1392, %rd1391, 1;
	add.s64 	%rd1393, %rd1390, %rd1392;
	shr.u64 	%rd1394, %rd1953, 42;
	and.b64  	%rd1395, %rd1394, 1;
	add.s64 	%rd1396, %rd1393, %rd1395;
	shr.u64 	%rd1397, %rd1954, 42;
	and.b64  	%rd1398, %rd1397, 1;
	add.s64 	%rd1399, %rd1396, %rd1398;
	shr.u64 	%rd1400, %rd1961, 42;
	and.b64  	%rd1401, %rd1400, 1;
	add.s64 	%rd1402, %rd1399, %rd1401;
	shr.u64 	%rd1403, %rd1960, 42;
	and.b64  	%rd1404, %rd1403, 1;
	add.s64 	%rd1405, %rd1402, %rd1404;
	shr.u64 	%rd1406, %rd1962, 42;
	and.b64  	%rd1407, %rd1406, 1;
	add.s64 	%rd197, %rd1405, %rd1407;
	setp.eq.s64 	%p139, %rd197, 3;
	mov.b64 	%rd2005, 4398046511104;
	@%p139 bra 	$L__BB0_101;
	shr.u64 	%rd1408, %rd3, 42;
	and.b64  	%rd1409, %rd1408, 1;
	setp.eq.b64 	%p140, %rd1409, 1;
	setp.eq.s64 	%p141, %rd197, 2;
	selp.b64 	%rd1410, 4398046511104, 0, %p141;
	selp.b64 	%rd2005, %rd1410, 0, %p140;
$L__BB0_101:
	or.b64  	%rd200, %rd2005, %rd196;
	shr.u64 	%rd1412, %rd1957, 43;
	and.b64  	%rd1413, %rd1412, 1;
	shr.u64 	%rd1414, %rd1956, 43;
	and.b64  	%rd1415, %rd1414, 1;
	add.s64 	%rd1416, %rd1413, %rd1415;
	shr.u64 	%rd1417, %rd1958, 43;
	and.b64  	%rd1418, %rd1417, 1;
	add.s64 	%rd1419, %rd1416, %rd1418;
	shr.u64 	%rd1420, %rd1953, 43;
	and.b64  	%rd1421, %rd1420, 1;
	add.s64 	%rd1422, %rd1419, %rd1421;
	shr.u64 	%rd1423, %rd1954, 43;
	and.b64  	%rd1424, %rd1423, 1;
	add.s64 	%rd1425, %rd1422, %rd1424;
	shr.u64 	%rd1426, %rd1961, 43;
	and.b64  	%rd1427, %rd1426, 1;
	add.s64 	%rd1428, %rd1425, %rd1427;
	shr.u64 	%rd1429, %rd1960, 43;
	and.b64  	%rd1430, %rd1429, 1;
	add.s64 	%rd1431, %rd1428, %rd1430;
	shr.u64 	%rd1432, %rd1962, 43;
	and.b64  	%rd1433, %rd1432, 1;
	add.s64 	%rd201, %rd1431, %rd1433;
	setp.eq.s64 	%p142, %rd201, 3;
	mov.b64 	%rd2006, 8796093022208;
	@%p142 bra 	$L__BB0_103;
	shr.u64 	%rd1434, %rd3, 43;
	and.b64  	%rd1435, %rd1434, 1;
	setp.eq.b64 	%p143, %rd1435, 1;
	setp.eq.s64 	%p144, %rd201, 2;
	selp.b64 	%rd1436, 8796093022208, 0, %p144;
	selp.b64 	%rd2006, %rd1436, 0, %p143;
$L__BB0_103:
	or.b64  	%rd204, %rd2006, %rd200;
	shr.u64 	%rd1438, %rd1957, 44;
	and.b64  	%rd1439, %rd1438, 1;
	shr.u64 	%rd1440, %rd1956, 44;
	and.b64  	%rd1441, %rd1440, 1;
	add.s64 	%rd1442, %rd1439, %rd1441;
	shr.u64 	%rd1443, %rd1958, 44;
	and.b64  	%rd1444, %rd1443, 1;
	add.s64 	%rd1445, %rd1442, %rd1444;
	shr.u64 	%rd1446, %rd1953, 44;
	and.b64  	%rd1447, %rd1446, 1;
	add.s64 	%rd1448, %rd1445, %rd1447;
	shr.u64 	%rd1449, %rd1954, 44;
	and.b64  	%rd1450, %rd1449, 1;
	add.s64 	%rd1451, %rd1448, %rd1450;
	shr.u64 	%rd1452, %rd1961, 44;
	and.b64  	%rd1453, %rd1452, 1;
	add.s64 	%rd1454, %rd1451, %rd1453;
	shr.u64 	%rd1455, %rd1960, 44;
	and.b64  	%rd1456, %rd1455, 1;
	add.s64 	%rd1457, %rd1454, %rd1456;
	shr.u64 	%rd1458, %rd1962, 44;
	and.b64  	%rd1459, %rd1458, 1;
	add.s64 	%rd205, %rd1457, %rd1459;
	setp.eq.s64 	%p145, %rd205, 3;
	mov.b64 	%rd2007, 17592186044416;
	@%p145 bra 	$L__BB0_105;
	shr.u64 	%rd1460, %rd3, 44;
	and.b64  	%rd1461, %rd1460, 1;
	setp.eq.b64 	%p146, %rd1461, 1;
	setp.eq.s64 	%p147, %rd205, 2;
	selp.b64 	%rd1462, 17592186044416, 0, %p147;
	selp.b64 	%rd2007, %rd1462, 0, %p146;
$L__BB0_105:
	or.b64  	%rd208, %rd2007, %rd204;
	shr.u64 	%rd1464, %rd1957, 45;
	and.b64  	%rd1465, %rd1464, 1;
	shr.u64 	%rd1466, %rd1956, 45;
	and.b64  	%rd1467, %rd1466, 1;
	add.s64 	%rd1468, %rd1465, %rd1467;
	shr.u64 	%rd1469, %rd1958, 45;
	and.b64  	%rd1470, %rd1469, 1;
	add.s64 	%rd1471, %rd1468, %rd1470;
	shr.u64 	%rd1472, %rd1953, 45;
	and.b64  	%rd1473, %rd1472, 1;
	add.s64 	%rd1474, %rd1471, %rd1473;
	shr.u64 	%rd1475, %rd1954, 45;
	and.b64  	%rd1476, %rd1475, 1;
	add.s64 	%rd1477, %rd1474, %rd1476;
	shr.u64 	%rd1478, %rd1961, 45;
	and.b64  	%rd1479, %rd1478, 1;
	add.s64 	%rd1480, %rd1477, %rd1479;
	shr.u64 	%rd1481, %rd1960, 45;
	and.b64  	%rd1482, %rd1481, 1;
	add.s64 	%rd1483, %rd1480, %rd1482;
	shr.u64 	%rd1484, %rd1962, 45;
	and.b64  	%rd1485, %rd1484, 1;
	add.s64 	%rd209, %rd1483, %rd1485;
	setp.eq.s64 	%p148, %rd209, 3;
	mov.b64 	%rd2008, 35184372088832;
	@%p148 bra 	$L__BB0_107;
	shr.u64 	%rd1486, %rd3, 45;
	and.b64  	%rd1487, %rd1486, 1;
	setp.eq.b64 	%p149, %rd1487, 1;
	setp.eq.s64 	%p150, %rd209, 2;
	selp.b64 	%rd1488, 35184372088832, 0, %p150;
	selp.b64 	%rd2008, %rd1488, 0, %p149;
$L__BB0_107:
	or.b64  	%rd212, %rd2008, %rd208;
	shr.u64 	%rd1490, %rd1957, 46;
	and.b64  	%rd1491, %rd1490, 1;
	shr.u64 	%rd1492, %rd1956, 46;
	and.b64  	%rd1493, %rd1492, 1;
	add.s64 	%rd1494, %rd1491, %rd1493;
	shr.u64 	%rd1495, %rd1958, 46;
	and.b64  	%rd1496, %rd1495, 1;
	add.s64 	%rd1497, %rd1494, %rd1496;
	shr.u64 	%rd1498, %rd1953, 46;
	and.b64  	%rd1499, %rd1498, 1;
	add.s64 	%rd1500, %rd1497, %rd1499;
	shr.u64 	%rd1501, %rd1954, 46;
	and.b64  	%rd1502, %rd1501, 1;
	add.s64 	%rd1503, %rd1500, %rd1502;
	shr.u64 	%rd1504, %rd1961, 46;
	and.b64  	%rd1505, %rd1504, 1;
	add.s64 	%rd1506, %rd1503, %rd1505;
	shr.u64 	%rd1507, %rd1960, 46;
	and.b64  	%rd1508, %rd1507, 1;
	add.s64 	%rd1509, %rd1506, %rd1508;
	shr.u64 	%rd1510, %rd1962, 46;
	and.b64  	%rd1511, %rd1510, 1;
	add.s64 	%rd213, %rd1509, %rd1511;
	setp.eq.s64 	%p151, %rd213, 3;
	mov.b64 	%rd2009, 70368744177664;
	@%p151 bra 	$L__BB0_109;
	shr.u64 	%rd1512, %rd3, 46;
	and.b64  	%rd1513, %rd1512, 1;
	setp.eq.b64 	%p152, %rd1513, 1;
	setp.eq.s64 	%p153, %rd213, 2;
	selp.b64 	%rd1514, 70368744177664, 0, %p153;
	selp.b64 	%rd2009, %rd1514, 0, %p152;
$L__BB0_109:
	or.b64  	%rd216, %rd2009, %rd212;
	shr.u64 	%rd1516, %rd1957, 47;
	and.b64  	%rd1517, %rd1516, 1;
	shr.u64 	%rd1518, %rd1956, 47;
	and.b64  	%rd1519, %rd1518, 1;
	add.s64 	%rd1520, %rd1517, %rd1519;
	shr.u64 	%rd1521, %rd1958, 47;
	and.b64  	%rd1522, %rd1521, 1;
	add.s64 	%rd1523, %rd1520, %rd1522;
	shr.u64 	%rd1524, %rd1953, 47;
	and.b64  	%rd1525, %rd1524, 1;
	add.s64 	%rd1526, %rd1523, %rd1525;
	shr.u64 	%rd1527, %rd1954, 47;
	and.b64  	%rd1528, %rd1527, 1;
	add.s64 	%rd1529, %rd1526, %rd1528;
	shr.u64 	%rd1530, %rd1961, 47;
	and.b64  	%rd1531, %rd1530, 1;
	add.s64 	%rd1532, %rd1529, %rd1531;
	shr.u64 	%rd1533, %rd1960, 47;
	and.b64  	%rd1534, %rd1533, 1;
	add.s64 	%rd1535, %rd1532, %rd1534;
	shr.u64 	%rd1536, %rd1962, 47;
	and.b64  	%rd1537, %rd1536, 1;
	add.s64 	%rd217, %rd1535, %rd1537;
	setp.eq.s64 	%p154, %rd217, 3;
	mov.b64 	%rd2010, 140737488355328;
	@%p154 bra 	$L__BB0_111;
	shr.u64 	%rd1538, %rd3, 47;
	and.b64  	%rd1539, %rd1538, 1;
	setp.eq.b64 	%p155, %rd1539, 1;
	setp.eq.s64 	%p156, %rd217, 2;
	selp.b64 	%rd1540, 140737488355328, 0, %p156;
	selp.b64 	%rd2010, %rd1540, 0, %p155;
$L__BB0_111:
	or.b64  	%rd220, %rd2010, %rd216;
	shr.u64 	%rd1542, %rd1957, 48;
	and.b64  	%rd1543, %rd1542, 1;
	shr.u64 	%rd1544, %rd1956, 48;
	and.b64  	%rd1545, %rd1544, 1;
	add.s64 	%rd1546, %rd1543, %rd1545;
	shr.u64 	%rd1547, %rd1958, 48;
	and.b64  	%rd1548, %rd1547, 1;
	add.s64 	%rd1549, %rd1546, %rd1548;
	shr.u64 	%rd1550, %rd1953, 48;
	and.b64  	%rd1551, %rd1550, 1;
	add.s64 	%rd1552, %rd1549, %rd1551;
	shr.u64 	%rd1553, %rd1954, 48;
	and.b64  	%rd1554, %rd1553, 1;
	add.s64 	%rd1555, %rd1552, %rd1554;
	shr.u64 	%rd1556, %rd1961, 48;
	and.b64  	%rd1557, %rd1556, 1;
	add.s64 	%rd1558, %rd1555, %rd1557;
	shr.u64 	%rd1559, %rd1960, 48;
	and.b64  	%rd1560, %rd1559, 1;
	add.s64 	%rd1561, %rd1558, %rd1560;
	shr.u64 	%rd1562, %rd1962, 48;
	and.b64  	%rd1563, %rd1562, 1;
	add.s64 	%rd221, %rd1561, %rd1563;
	setp.eq.s64 	%p157, %rd221, 3;
	mov.b64 	%rd2011, 281474976710656;
	@%p157 bra 	$L__BB0_113;
	shr.u64 	%rd1564, %rd3, 48;
	and.b64  	%rd1565, %rd1564, 1;
	setp.eq.b64 	%p158, %rd1565, 1;
	setp.eq.s64 	%p159, %rd221, 2;
	selp.b64 	%rd1566, 281474976710656, 0, %p159;
	selp.b64 	%rd2011, %rd1566, 0, %p158;
$L__BB0_113:
	or.b64  	%rd224, %rd2011, %rd220;
	shr.u64 	%rd1568, %rd1957, 49;
	and.b64  	%rd1569, %rd1568, 1;
	shr.u64 	%rd1570, %rd1956, 49;
	and.b64  	%rd1571, %rd1570, 1;
	add.s64 	%rd1572, %rd1569, %rd1571;
	shr.u64 	%rd1573, %rd1958, 49;
	and.b64  	%rd1574, %rd1573, 1;
	add.s64 	%rd1575, %rd1572, %rd1574;
	shr.u64 	%rd1576, %rd1953, 49;
	and.b64  	%rd1577, %rd1576, 1;
	add.s64 	%rd1578, %rd1575, %rd1577;
	shr.u64 	%rd1579, %rd1954, 49;
	and.b64  	%rd1580, %rd1579, 1;
	add.s64 	%rd1581, %rd1578, %rd1580;
	shr.u64 	%rd1582, %rd1961, 49;
	and.b64  	%rd1583, %rd1582, 1;
	add.s64 	%rd1584, %rd1581, %rd1583;
	shr.u64 	%rd1585, %rd1960, 49;
	and.b64  	%rd1586, %rd1585, 1;
	add.s64 	%rd1587, %rd1584, %rd1586;
	shr.u64 	%rd1588, %rd1962, 49;
	and.b64  	%rd1589, %rd1588, 1;
	add.s64 	%rd225, %rd1587, %rd1589;
	setp.eq.s64 	%p160, %rd225, 3;
	mov.b64 	%rd2012, 562949953421312;
	@%p160 bra 	$L__BB0_115;
	shr.u64 	%rd1590, %rd3, 49;
	and.b64  	%rd1591, %rd1590, 1;
	setp.eq.b64 	%p161, %rd1591, 1;
	setp.eq.s64 	%p162, %rd225, 2;
	selp.b64 	%rd1592, 562949953421312, 0, %p162;
	selp.b64 	%rd2012, %rd1592, 0, %p161;
$L__BB0_115:
	or.b64  	%rd228, %rd2012, %rd224;
	shr.u64 	%rd1594, %rd1957, 50;
	and.b64  	%rd1595, %rd1594, 1;
	shr.u64 	%rd1596, %rd1956, 50;
	and.b64  	%rd1597, %rd1596, 1;
	add.s64 	%rd1598, %rd1595, %rd1597;
	shr.u64 	%rd1599, %rd1958, 50;
	and.b64  	%rd1600, %rd1599, 1;
	add.s64 	%rd1601, %rd1598, %rd1600;
	shr.u64 	%rd1602, %rd1953, 50;
	and.b64  	%rd1603, %rd1602, 1;
	add.s64 	%rd1604, %rd1601, %rd1603;
	shr.u64 	%rd1605, %rd1954, 50;
	and.b64  	%rd1606, %rd1605, 1;
	add.s64 	%rd1607, %rd1604, %rd1606;
	shr.u64 	%rd1608, %rd1961, 50;
	and.b64  	%rd1609, %rd1608, 1;
	add.s64 	%rd1610, %rd1607, %rd1609;
	shr.u64 	%rd1611, %rd1960, 50;
	and.b64  	%rd1612, %rd1611, 1;
	add.s64 	%rd1613, %rd1610, %rd1612;
	shr.u64 	%rd1614, %rd1962, 50;
	and.b64  	%rd1615, %rd1614, 1;
	add.s64 	%rd229, %rd1613, %rd1615;
	setp.eq.s64 	%p163, %rd229, 3;
	mov.b64 	%rd2013, 1125899906842624;
	@%p163 bra 	$L__BB0_117;
	shr.u64 	%rd1616, %rd3, 50;
	and.b64  	%rd1617, %rd1616, 1;
	setp.eq.b64 	%p164, %rd1617, 1;
	setp.eq.s64 	%p165, %rd229, 2;
	selp.b64 	%rd1618, 1125899906842624, 0, %p165;
	selp.b64 	%rd2013, %rd1618, 0, %p164;
$L__BB0_117:
	or.b64  	%rd232, %rd2013, %rd228;
	shr.u64 	%rd1620, %rd1957, 51;
	and.b64  	%rd1621, %rd1620, 1;
	shr.u64 	%rd1622, %rd1956, 51;
	and.b64  	%rd1623, %rd1622, 1;
	add.s64 	%rd1624, %rd1621, %rd1623;
	shr.u64 	%rd1625, %rd1958, 51;
	and.b64  	%rd1626, %rd1625, 1;
	add.s64 	%rd1627, %rd1624, %rd1626;
	shr.u64 	%rd1628, %rd1953, 51;
	and.b64  	%rd1629, %rd1628, 1;
	add.s64 	%rd1630, %rd1627, %rd1629;
	shr.u64 	%rd1631, %rd1954, 51;
	and.b64  	%rd1632, %rd1631, 1;
	add.s64 	%rd1633, %rd1630, %rd1632;
	shr.u64 	%rd1634, %rd1961, 51;
	and.b64  	%rd1635, %rd1634, 1;
	add.s64 	%rd1636, %rd1633, %rd1635;
	shr.u64 	%rd1637, %rd1960, 51;
	and.b64  	%rd1638, %rd1637, 1;
	add.s64 	%rd1639, %rd1636, %rd1638;
	shr.u64 	%rd1640, %rd1962, 51;
	and.b64  	%rd1641, %rd1640, 1;
	add.s64 	%rd233, %rd1639, %rd1641;
	setp.eq.s64 	%p166, %rd233, 3;
	mov.b64 	%rd2014, 2251799813685248;
	@%p166 bra 	$L__BB0_119;
	shr.u64 	%rd1642, %rd3, 51;
	and.b64  	%rd1643, %rd1642, 1;
	setp.eq.b64 	%p167, %rd1643, 1;
	setp.eq.s64 	%p168, %rd233, 2;
	selp.b64 	%rd1644, 2251799813685248, 0, %p168;
	selp.b64 	%rd2014, %rd1644, 0, %p167;
$L__BB0_119:
	or.b64  	%rd236, %rd2014, %rd232;
	shr.u64 	%rd1646, %rd1957, 52;
	and.b64  	%rd1647, %rd1646, 1;
	shr.u64 	%rd1648, %rd1956, 52;
	and.b64  	%rd1649, %rd1648, 1;
	add.s64 	%rd1650, %rd1647, %rd1649;
	shr.u64 	%rd1651, %rd1958, 52;
	and.b64  	%rd1652, %rd1651, 1;
	add.s64 	%rd1653, %rd1650, %rd1652;
	shr.u64 	%rd1654, %rd1953, 52;
	and.b64  	%rd1655, %rd1654, 1;
	add.s64 	%rd1656, %rd1653, %rd1655;
	shr.u64 	%rd1657, %rd1954, 52;
	and.b64  	%rd1658, %rd1657, 1;
	add.s64 	%rd1659, %rd1656, %rd1658;
	shr.u64 	%rd1660, %rd1961, 52;
	and.b64  	%rd1661, %rd1660, 1;
	add.s64 	%rd1662, %rd1659, %rd1661;
	shr.u64 	%rd1663, %rd1960, 52;
	and.b64  	%rd1664, %rd1663, 1;
	add.s64 	%rd1665, %rd1662, %rd1664;
	shr.u64 	%rd1666, %rd1962, 52;
	and.b64  	%rd1667, %rd1666, 1;
	add.s64 	%rd237, %rd1665, %rd1667;
	setp.eq.s64 	%p169, %rd237, 3;
	mov.b64 	%rd2015, 4503599627370496;
	@%p169 bra 	$L__BB0_121;
	shr.u64 	%rd1668, %rd3, 52;
	and.b64  	%rd1669, %rd1668, 1;
	setp.eq.b64 	%p170, %rd1669, 1;
	setp.eq.s64 	%p171, %rd237, 2;
	selp.b64 	%rd1670, 4503599627370496, 0, %p171;
	selp.b64 	%rd2015, %rd1670, 0, %p170;
$L__BB0_121:
	or.b64  	%rd240, %rd2015, %rd236;
	shr.u64 	%rd1672, %rd1957, 53;
	and.b64  	%rd1673, %rd1672, 1;
	shr.u64 	%rd1674, %rd1956, 53;
	and.b64  	%rd1675, %rd1674, 1;
	add.s64 	%rd1676, %rd1673, %rd1675;
	shr.u64 	%rd1677, %rd1958, 53;
	and.b64  	%rd1678, %rd1677, 1;
	add.s64 	%rd1679, %rd1676, %rd1678;
	shr.u64 	%rd1680, %rd1953, 53;
	and.b64  	%rd1681, %rd1680, 1;
	add.s64 	%rd1682, %rd1679, %rd1681;
	shr.u64 	%rd1683, %rd1954, 53;
	and.b64  	%rd1684, %rd1683, 1;
	add.s64 	%rd1685, %rd1682, %rd1684;
	shr.u64 	%rd1686, %rd1961, 53;
	and.b64  	%rd1687, %rd1686, 1;
	add.s64 	%rd1688, %rd1685, %rd1687;
	shr.u64 	%rd1689, %rd1960, 53;
	and.b64  	%rd1690, %rd1689, 1;
	add.s64 	%rd1691, %rd1688, %rd1690;
	shr.u64 	%rd1692, %rd1962, 53;
	and.b64  	%rd1693, %rd1692, 1;
	add.s64 	%rd241, %rd1691, %rd1693;
	setp.eq.s64 	%p172, %rd241, 3;
	mov.b64 	%rd2016, 9007199254740992;
	@%p172 bra 	$L__BB0_123;
	shr.u64 	%rd1694, %rd3, 53;
	and.b64  	%rd1695, %rd1694, 1;
	setp.eq.b64 	%p173, %rd1695, 1;
	setp.eq.s64 	%p174, %rd241, 2;
	selp.b64 	%rd1696, 9007199254740992, 0, %p174;
	selp.b64 	%rd2016, %rd1696, 0, %p173;
$L__BB0_123:
	or.b64  	%rd244, %rd2016, %rd240;
	shr.u64 	%rd1698, %rd1957, 54;
	and.b64  	%rd1699, %rd1698, 1;
	shr.u64 	%rd1700, %rd1956, 54;
	and.b64  	%rd1701, %rd1700, 1;
	add.s64 	%rd1702, %rd1699, %rd1701;
	shr.u64 	%rd1703, %rd1958, 54;
	and.b64  	%rd1704, %rd1703, 1;
	add.s64 	%rd1705, %rd1702, %rd1704;
	shr.u64 	%rd1706, %rd1953, 54;
	and.b64  	%rd1707, %rd1706, 1;
	add.s64 	%rd1708, %rd1705, %rd1707;
	shr.u64 	%rd1709, %rd1954, 54;
	and.b64  	%rd1710, %rd1709, 1;
	add.s64 	%rd1711, %rd1708, %rd1710;
	shr.u64 	%rd1712, %rd1961, 54;
	and.b64  	%rd1713, %rd1712, 1;
	add.s64 	%rd1714, %rd1711, %rd1713;
	shr.u64 	%rd1715, %rd1960, 54;
	and.b64  	%rd1716, %rd1715, 1;
	add.s64 	%rd1717, %rd1714, %rd1716;
	shr.u64 	%rd1718, %rd1962, 54;
	and.b64  	%rd1719, %rd1718, 1;
	add.s64 	%rd245, %rd1717, %rd1719;
	setp.eq.s64 	%p175, %rd245, 3;
	mov.b64 	%rd2017, 18014398509481984;
	@%p175 bra 	$L__BB0_125;
	shr.u64 	%rd1720, %rd3, 54;
	and.b64  	%rd1721, %rd1720, 1;
	setp.eq.b64 	%p176, %rd1721, 1;
	setp.eq.s64 	%p177, %rd245, 2;
	selp.b64 	%rd1722, 18014398509481984, 0, %p177;
	selp.b64 	%rd2017, %rd1722, 0, %p176;
$L__BB0_125:
	or.b64  	%rd248, %rd2017, %rd244;
	shr.u64 	%rd1724, %rd1957, 55;
	and.b64  	%rd1725, %rd1724, 1;
	shr.u64 	%rd1726, %rd1956, 55;
	and.b64  	%rd1727, %rd1726, 1;
	add.s64 	%rd1728, %rd1725, %rd1727;
	shr.u64 	%rd1729, %rd1958, 55;
	and.b64  	%rd1730, %rd1729, 1;
	add.s64 	%rd1731, %rd1728, %rd1730;
	shr.u64 	%rd1732, %rd1953, 55;
	and.b64  	%rd1733, %rd1732, 1;
	add.s64 	%rd1734, %rd1731, %rd1733;
	shr.u64 	%rd1735, %rd1954, 55;
	and.b64  	%rd1736, %rd1735, 1;
	add.s64 	%rd1737, %rd1734, %rd1736;
	shr.u64 	%rd1738, %rd1961, 55;
	and.b64  	%rd1739, %rd1738, 1;
	add.s64 	%rd1740, %rd1737, %rd1739;
	shr.u64 	%rd1741, %rd1960, 55;
	and.b64  	%rd1742, %rd1741, 1;
	add.s64 	%rd1743, %rd1740, %rd1742;
	shr.u64 	%rd1744, %rd1962, 55;
	and.b64  	%rd1745, %rd1744, 1;
	add.s64 	%rd249, %rd1743, %rd1745;
	setp.eq.s64 	%p178, %rd249, 3;
	mov.b64 	%rd2018, 36028797018963968;
	@%p178 bra 	$L__BB0_127;
	shr.u64 	%rd1746, %rd3, 55;
	and.b64  	%rd1747, %rd1746, 1;
	setp.eq.b64 	%p179, %rd1747, 1;
	setp.eq.s64 	%p180, %rd249, 2;
	selp.b64 	%rd1748, 36028797018963968, 0, %p180;
	selp.b64 	%rd2018, %rd1748, 0, %p179;
$L__BB0_127:
	or.b64  	%rd252, %rd2018, %rd248;
	shr.u64 	%rd1750, %rd1957, 56;
	and.b64  	%rd1751, %rd1750, 1;
	shr.u64 	%rd1752, %rd1956, 56;
	and.b64  	%rd1753, %rd1752, 1;
	add.s64 	%rd1754, %rd1751, %rd1753;
	shr.u64 	%rd1755, %rd1958, 56;
	and.b64  	%rd1756, %rd1755, 1;
	add.s64 	%rd1757, %rd1754, %rd1756;
	shr.u64 	%rd1758, %rd1953, 56;
	and.b64  	%rd1759, %rd1758, 1;
	add.s64 	%rd1760, %rd1757, %rd1759;
	shr.u64 	%rd1761, %rd1954, 56;
	and.b64  	%rd1762, %rd1761, 1;
	add.s64 	%rd1763, %rd1760, %rd1762;
	shr.u64 	%rd1764, %rd1961, 56;
	and.b64  	%rd1765, %rd1764, 1;
	add.s64 	%rd1766, %rd1763, %rd1765;
	shr.u64 	%rd1767, %rd1960, 56;
	and.b64  	%rd1768, %rd1767, 1;
	add.s64 	%rd1769, %rd1766, %rd1768;
	shr.u64 	%rd1770, %rd1962, 56;
	and.b64  	%rd1771, %rd1770, 1;
	add.s64 	%rd253, %rd1769, %rd1771;
	setp.eq.s64 	%p181, %rd253, 3;
	mov.b64 	%rd2019, 72057594037927936;
	@%p181 bra 	$L__BB0_129;
	shr.u64 	%rd1772, %rd3, 56;
	and.b64  	%rd1773, %rd1772, 1;
	setp.eq.b64 	%p182, %rd1773, 1;
	setp.eq.s64 	%p183, %rd253, 2;
	selp.b64 	%rd1774, 72057594037927936, 0, %p183;
	selp.b64 	%rd2019, %rd1774, 0, %p182;
$L__BB0_129:
	or.b64  	%rd256, %rd2019, %rd252;
	shr.u64 	%rd1776, %rd1957, 57;
	and.b64  	%rd1777, %rd1776, 1;
	shr.u64 	%rd1778, %rd1956, 57;
	and.b64  	%rd1779, %rd1778, 1;
	add.s64 	%rd1780, %rd1777, %rd1779;
	shr.u64 	%rd1781, %rd1958, 57;
	and.b64  	%rd1782, %rd1781, 1;
	add.s64 	%rd1783, %rd1780, %rd1782;
	shr.u64 	%rd1784, %rd1953, 57;
	and.b64  	%rd1785, %rd1784, 1;
	add.s64 	%rd1786, %rd1783, %rd1785;
	shr.u64 	%rd1787, %rd1954, 57;
	and.b64  	%rd1788, %rd1787, 1;
	add.s64 	%rd1789, %rd1786, %rd1788;
	shr.u64 	%rd1790, %rd1961, 57;
	and.b64  	%rd1791, %rd1790, 1;
	add.s64 	%rd1792, %rd1789, %rd1791;
	shr.u64 	%rd1793, %rd1960, 57;
	and.b64  	%rd1794, %rd1793, 1;
	add.s64 	%rd1795, %rd1792, %rd1794;
	shr.u64 	%rd1796, %rd1962, 57;
	and.b64  	%rd1797, %rd1796, 1;
	add.s64 	%rd257, %rd1795, %rd1797;
	setp.eq.s64 	%p184, %rd257, 3;
	mov.b64 	%rd2020, 144115188075855872;
	@%p184 bra 	$L__BB0_131;
	shr.u64 	%rd1798, %rd3, 57;
	and.b64  	%rd1799, %rd1798, 1;
	setp.eq.b64 	%p185, %rd1799, 1;
	setp.eq.s64 	%p186, %rd257, 2;
	selp.b64 	%rd1800, 144115188075855872, 0, %p186;
	selp.b64 	%rd2020, %rd1800, 0, %p185;
$L__BB0_131:
	or.b64  	%rd260, %rd2020, %rd256;
	shr.u64 	%rd1802, %rd1957, 58;
	and.b64  	%rd1803, %rd1802, 1;
	shr.u64 	%rd1804, %rd1956, 58;
	and.b64  	%rd1805, %rd1804, 1;
	add.s64 	%rd1806, %rd1803, %rd1805;
	shr.u64 	%rd1807, %rd1958, 58;
	and.b64  	%rd1808, %rd1807, 1;
	add.s64 	%rd1809, %rd1806, %rd1808;
	shr.u64 	%rd1810, %rd1953, 58;
	and.b64  	%rd1811, %rd1810, 1;
	add.s64 	%rd1812, %rd1809, %rd1811;
	shr.u64 	%rd1813, %rd1954, 58;
	and.b64  	%rd1814, %rd1813, 1;
	add.s64 	%rd1815, %rd1812, %rd1814;
	shr.u64 	%rd1816, %rd1961, 58;
	and.b64  	%rd1817, %rd1816, 1;
	add.s64 	%rd1818, %rd1815, %rd1817;
	shr.u64 	%rd1819, %rd1960, 58;
	and.b64  	%rd1820, %rd1819, 1;
	add.s64 	%rd1821, %rd1818, %rd1820;
	shr.u64 	%rd1822, %rd1962, 58;
	and.b64  	%rd1823, %rd1822, 1;
	add.s64 	%rd261, %rd1821, %rd1823;
	setp.eq.s64 	%p187, %rd261, 3;
	mov.b64 	%rd2021, 288230376151711744;
	@%p187 bra 	$L__BB0_133;
	shr.u64 	%rd1824, %rd3, 58;
	and.b64  	%rd1825, %rd1824, 1;
	setp.eq.b64 	%p188, %rd1825, 1;
	setp.eq.s64 	%p189, %rd261, 2;
	selp.b64 	%rd1826, 288230376151711744, 0, %p189;
	selp.b64 	%rd2021, %rd1826, 0, %p188;
$L__BB0_133:
	or.b64  	%rd264, %rd2021, %rd260;
	shr.u64 	%rd1828, %rd1957, 59;
	and.b64  	%rd1829, %rd1828, 1;
	shr.u64 	%rd1830, %rd1956, 59;
	and.b64  	%rd1831, %rd1830, 1;
	add.s64 	%rd1832, %rd1829, %rd1831;
	shr.u64 	%rd1833, %rd1958, 59;
	and.b64  	%rd1834, %rd1833, 1;
	add.s64 	%rd1835, %rd1832, %rd1834;
	shr.u64 	%rd1836, %rd1953, 59;
	and.b64  	%rd1837, %rd1836, 1;
	add.s64 	%rd1838, %rd1835, %rd1837;
	shr.u64 	%rd1839, %rd1954, 59;
	and.b64  	%rd1840, %rd1839, 1;
	add.s64 	%rd1841, %rd1838, %rd1840;
	shr.u64 	%rd1842, %rd1961, 59;
	and.b64  	%rd1843, %rd1842, 1;
	add.s64 	%rd1844, %rd1841, %rd1843;
	shr.u64 	%rd1845, %rd1960, 59;
	and.b64  	%rd1846, %rd1845, 1;
	add.s64 	%rd1847, %rd1844, %rd1846;
	shr.u64 	%rd1848, %rd1962, 59;
	and.b64  	%rd1849, %rd1848, 1;
	add.s64 	%rd265, %rd1847, %rd1849;
	setp.eq.s64 	%p190, %rd265, 3;
	mov.b64 	%rd2022, 576460752303423488;
	@%p190 bra 	$L__BB0_135;
	shr.u64 	%rd1850, %rd3, 59;
	and.b64  	%rd1851, %rd1850, 1;
	setp.eq.b64 	%p191, %rd1851, 1;
	setp.eq.s64 	%p192, %rd265, 2;
	selp.b64 	%rd1852, 576460752303423488, 0, %p192;
	selp.b64 	%rd2022, %rd1852, 0, %p191;
$L__BB0_135:
	or.b64  	%rd268, %rd2022, %rd264;
	shr.u64 	%rd1854, %rd1957, 60;
	and.b64  	%rd1855, %rd1854, 1;
	shr.u64 	%rd1856, %rd1956, 60;
	and.b64  	%rd1857, %rd1856, 1;
	add.s64 	%rd1858, %rd1855, %rd1857;
	shr.u64 	%rd1859, %rd1958, 60;
	and.b64  	%rd1860, %rd1859, 1;
	add.s64 	%rd1861, %rd1858, %rd1860;
	shr.u64 	%rd1862, %rd1953, 60;
	and.b64  	%rd1863, %rd1862, 1;
	add.s64 	%rd1864, %rd1861, %rd1863;
	shr.u64 	%rd1865, %rd1954, 60;
	and.b64  	%rd1866, %rd1865, 1;
	add.s64 	%rd1867, %rd1864, %rd1866;
	shr.u64 	%rd1868, %rd1961, 60;
	and.b64  	%rd1869, %rd1868, 1;
	add.s64 	%rd1870, %rd1867, %rd1869;
	shr.u64 	%rd1871, %rd1960, 60;
	and.b64  	%rd1872, %rd1871, 1;
	add.s64 	%rd1873, %rd1870, %rd1872;
	shr.u64 	%rd1874, %rd1962, 60;
	and.b64  	%rd1875, %rd1874, 1;
	add.s64 	%rd269, %rd1873, %rd1875;
	setp.eq.s64 	%p193, %rd269, 3;
	mov.b64 	%rd2023, 1152921504606846976;
	@%p193 bra 	$L__BB0_137;
	shr.u64 	%rd1876, %rd3, 60;
	and.b64  	%rd1877, %rd1876, 1;
	setp.eq.b64 	%p194, %rd1877, 1;
	setp.eq.s64 	%p195, %rd269, 2;
	selp.b64 	%rd1878, 1152921504606846976, 0, %p195;
	selp.b64 	%rd2023, %rd1878, 0, %p194;
$L__BB0_137:
	or.b64  	%rd272, %rd2023, %rd268;
	shr.u64 	%rd1880, %rd1957, 61;
	and.b64  	%rd1881, %rd1880, 1;
	shr.u64 	%rd1882, %rd1956, 61;
	and.b64  	%rd1883, %rd1882, 1;
	add.s64 	%rd1884, %rd1881, %rd1883;
	shr.u64 	%rd1885, %rd1958, 61;
	and.b64  	%rd1886, %rd1885, 1;
	add.s64 	%rd1887, %rd1884, %rd1886;
	shr.u64 	%rd1888, %rd1953, 61;
	and.b64  	%rd1889, %rd1888, 1;
	add.s64 	%rd1890, %rd1887, %rd1889;
	shr.u64 	%rd1891, %rd1954, 61;
	and.b64  	%rd1892, %rd1891, 1;
	add.s64 	%rd1893, %rd1890, %rd1892;
	shr.u64 	%rd1894, %rd1961, 61;
	and.b64  	%rd1895, %rd1894, 1;
	add.s64 	%rd1896, %rd1893, %rd1895;
	shr.u64 	%rd1897, %rd1960, 61;
	and.b64  	%rd1898, %rd1897, 1;
	add.s64 	%rd1899, %rd1896, %rd1898;
	shr.u64 	%rd1900, %rd1962, 61;
	and.b64  	%rd1901, %rd1900, 1;
	add.s64 	%rd273, %rd1899, %rd1901;
	setp.eq.s64 	%p196, %rd273, 3;
	mov.b64 	%rd2024, 2305843009213693952;
	@%p196 bra 	$L__BB0_139;
	shr.u64 	%rd1902, %rd3, 61;
	and.b64  	%rd1903, %rd1902, 1;
	setp.eq.b64 	%p197, %rd1903, 1;
	setp.eq.s64 	%p198, %rd273, 2;
	selp.b64 	%rd1904, 2305843009213693952, 0, %p198;
	selp.b64 	%rd2024, %rd1904, 0, %p197;
$L__BB0_139:
	or.b64  	%rd276, %rd2024, %rd272;
	shr.u64 	%rd1906, %rd1957, 62;
	and.b64  	%rd1907, %rd1906, 1;
	shr.u64 	%rd1908, %rd1956, 62;
	and.b64  	%rd1909, %rd1908, 1;
	add.s64 	%rd1910, %rd1907, %rd1909;
	shr.u64 	%rd1911, %rd1958, 62;
	and.b64  	%rd1912, %rd1911, 1;
	add.s64 	%rd1913, %rd1910, %rd1912;
	shr.u64 	%rd1914, %rd1953, 62;
	and.b64  	%rd1915, %rd1914, 1;
	add.s64 	%rd1916, %rd1913, %rd1915;
	shr.u64 	%rd1917, %rd1954, 62;
	and.b64  	%rd1918, %rd1917, 1;
	add.s64 	%rd1919, %rd1916, %rd1918;
	shr.u64 	%rd1920, %rd1961, 62;
	and.b64  	%rd1921, %rd1920, 1;
	add.s64 	%rd1922, %rd1919, %rd1921;
	shr.u64 	%rd1923, %rd1960, 62;
	and.b64  	%rd1924, %rd1923, 1;
	add.s64 	%rd1925, %rd1922, %rd1924;
	shr.u64 	%rd1926, %rd1962, 62;
	and.b64  	%rd1927, %rd1926, 1;
	add.s64 	%rd277, %rd1925, %rd1927;
	setp.eq.s64 	%p199, %rd277, 3;
	mov.b64 	%rd2025, 4611686018427387904;
	@%p199 bra 	$L__BB0_141;
	shr.u64 	%rd1928, %rd3, 62;
	and.b64  	%rd1929, %rd1928, 1;
	setp.eq.b64 	%p200, %rd1929, 1;
	setp.eq.s64 	%p201, %rd277, 2;
	selp.b64 	%rd1930, 4611686018427387904, 0, %p201;
	selp.b64 	%rd2025, %rd1930, 0, %p200;
$L__BB0_141:
	or.b64  	%rd280, %rd2025, %rd276;
	shr.u64 	%rd1932, %rd1957, 63;
	shr.u64 	%rd1933, %rd1956, 63;
	add.s64 	%rd1934, %rd1932, %rd1933;
	shr.u64 	%rd1935, %rd1958, 63;
	add.s64 	%rd1936, %rd1934, %rd1935;
	shr.u64 	%rd1937, %rd1953, 63;
	add.s64 	%rd1938, %rd1936, %rd1937;
	shr.u64 	%rd1939, %rd1954, 63;
	add.s64 	%rd1940, %rd1938, %rd1939;
	shr.u64 	%rd1941, %rd1961, 63;
	add.s64 	%rd1942, %rd1940, %rd1941;
	shr.u64 	%rd1943, %rd1960, 63;
	add.s64 	%rd1944, %rd1942, %rd1943;
	shr.u64 	%rd1945, %rd1962, 63;
	add.s64 	%rd281, %rd1944, %rd1945;
	setp.eq.s64 	%p202, %rd281, 3;
	mov.b64 	%rd2026, -9223372036854775808;
	@%p202 bra 	$L__BB0_143;
	shr.u64 	%rd1946, %rd3, 63;
	and.b64  	%rd1947, %rd1946, 1;
	setp.eq.b64 	%p203, %rd1947, 1;
	setp.eq.s64 	%p204, %rd281, 2;
	selp.b64 	%rd1948, -9223372036854775808, 0, %p204;
	selp.b64 	%rd2026, %rd1948, 0, %p203;
$L__BB0_143:
	or.b64  	%rd1949, %rd2026, %rd280;
	cvta.to.global.u64 	%rd1950, %rd284;
	add.s64 	%rd1952, %rd1950, %rd286;
	st.global.u64 	[%rd1952], %rd1949;
$L__BB0_144:
	ret;

}


// ===== COMPILED SASS (sm_100) =====

	.target	sm_100

	.elftype	@"ET_EXEC"


//--------------------- .note.nv.tkinfo           --------------------------
	.section	.note.nv.tkinfo,"",@"SHT_NOTE"
	.sectionflags	@"SHF_NOTE_NV_TKINFO"
	.tkinfo
        /*0018*/ 	.word	0x00000002
        /*0030*/ 	.string	""
        /*0030*/ 	.string	"ptxas"
        /*0030*/ 	.string	"Cuda compilation tools, release 13.0, V13.0.88"
        /*0030*/ 	.string	"Build cuda_13.0.r13.0/compiler.36424714_0"
        /*0030*/ 	.string	"-arch sm_100 -m 64 "



//--------------------- .note.nv.cuinfo           --------------------------
	.section	.note.nv.cuinfo,"",@"SHT_NOTE"
	.sectionflags	@"SHF_NOTE_NV_CUINFO"
        /*0018*/ 	.short	0x0002
        /*001a*/ 	.short	0x0064
        /*001c*/ 	.short	0x0082
	.zero		2


//--------------------- .nv.info                  --------------------------
	.section	.nv.info,"",@"SHT_CUDA_INFO"
	.align	4


	//----- nvinfo : EIATTR_REGCOUNT
	.align		4
        /*0000*/ 	.byte	0x04, 0x2f
        /*0002*/ 	.short	(.L_1 - .L_0)
	.align		4
.L_0:
        /*0004*/ 	.word	index@(_Z19game_of_life_kernelPKmPmi)
        /*0008*/ 	.word	0x0000001e


	//----- nvinfo : EIATTR_FRAME_SIZE
	.align		4
.L_1:
        /*000c*/ 	.byte	0x04, 0x11
        /*000e*/ 	.short	(.L_3 - .L_2)
	.align		4
.L_2:
        /*0010*/ 	.word	index@(_Z19game_of_life_kernelPKmPmi)
        /*0014*/ 	.word	0x00000000


	//----- nvinfo : EIATTR_MIN_STACK_SIZE
	.align		4
.L_3:
        /*0018*/ 	.byte	0x04, 0x12
        /*001a*/ 	.short	(.L_5 - .L_4)
	.align		4
.L_4:
        /*001c*/ 	.word	index@(_Z19game_of_life_kernelPKmPmi)
        /*0020*/ 	.word	0x00000000
.L_5:


//--------------------- .nv.compat                --------------------------
	.section	.nv.compat,"",@"SHT_CUDA_COMPAT_INFO"
	.align	4
        /*0000*/ 	.byte	0x02, 0x09, 0x00, 0x00, 0x02, 0x02, 0x01, 0x00, 0x02, 0x05, 0x05, 0x00, 0x03, 0x07, 0x01, 0x01
        /*0010*/ 	.byte	0x02, 0x03, 0x00, 0x00, 0x02, 0x06, 0x01, 0x00, 0x04, 0x0b, 0x08, 0x00, 0x09, 0x00, 0x00, 0x00
        /*0020*/ 	.byte	0x00, 0x00, 0x00, 0x00


//--------------------- .nv.info._Z19game_of_life_kernelPKmPmi --------------------------
	.section	.nv.info._Z19game_of_life_kernelPKmPmi,"",@"SHT_CUDA_INFO"
	.sectionflags	@""
	.align	4


	//----- nvinfo : EIATTR_CUDA_API_VERSION
	.align		4
        /*0000*/ 	.byte	0x04, 0x37
        /*0002*/ 	.short	(.L_7 - .L_6)
.L_6:
        /*0004*/ 	.word	0x00000082


	//----- nvinfo : EIATTR_KPARAM_INFO
	.align		4
.L_7:
        /*0008*/ 	.byte	0x04, 0x17
        /*000a*/ 	.short	(.L_9 - .L_8)
.L_8:
        /*000c*/ 	.word	0x00000000
        /*0010*/ 	.short	0x0002
        /*0012*/ 	.short	0x0010
        /*0014*/ 	.byte	0x00, 0xf0, 0x11, 0x00


	//----- nvinfo : EIATTR_KPARAM_INFO
	.align		4
.L_9:
        /*0018*/ 	.byte	0x04, 0x17
        /*001a*/ 	.short	(.L_11 - .L_10)
.L_10:
        /*001c*/ 	.word	0x00000000
        /*0020*/ 	.short	0x0001
        /*0022*/ 	.short	0x0008
        /*0024*/ 	.byte	0x00, 0xf5, 0x21, 0x00


	//----- nvinfo : EIATTR_KPARAM_INFO
	.align		4
.L_11:
        /*0028*/ 	.byte	0x04, 0x17
        /*002a*/ 	.short	(.L_13 - .L_12)
.L_12:
        /*002c*/ 	.word	0x00000000
        /*0030*/ 	.short	0x0000
        /*0032*/ 	.short	0x0000
        /*0034*/ 	.byte	0x00, 0xf5, 0x21, 0x00


	//----- nvinfo : EIATTR_SPARSE_MMA_MASK
	.align		4
.L_13:
        /*0038*/ 	.byte	0x03, 0x50
        /*003a*/ 	.short	0x0000


	//----- nvinfo : EIATTR_MAXREG_COUNT
	.align		4
        /*003c*/ 	.byte	0x03, 0x1b
        /*003e*/ 	.short	0x00ff


	//----- nvinfo : EIATTR_MERCURY_ISA_VERSION
	.align		4
        /*0040*/ 	.byte	0x03, 0x5f
        /*0042*/ 	.short	0x0101


	//----- nvinfo : EIATTR_VRC_CTA_INIT_COUNT
	.align		4
        /*0044*/ 	.byte	0x02, 0x4a
	.zero		1
	.zero		1


	//----- nvinfo : EIATTR_EXIT_INSTR_OFFSETS
	.align		4
        /*0048*/ 	.byte	0x04, 0x1c
        /*004a*/ 	.short	(.L_15 - .L_14)


	//   ....[0]....
.L_14:
        /*004c*/ 	.word	0x000000f0


	//   ....[1]....
        /*0050*/ 	.word	0x00009670


	//----- nvinfo : EIATTR_CRS_STACK_SIZE
	.align		4
.L_15:
        /*0054*/ 	.byte	0x04, 0x1e
        /*0056*/ 	.short	(.L_17 - .L_16)
.L_16:
        /*0058*/ 	.word	0x00000000


	//----- nvinfo : EIATTR_CBANK_PARAM_SIZE
	.align		4
.L_17:
        /*005c*/ 	.byte	0x03, 0x19
        /*005e*/ 	.short	0x0014


	//----- nvinfo : EIATTR_PARAM_CBANK
	.align		4
        /*0060*/ 	.byte	0x04, 0x0a
        /*0062*/ 	.short	(.L_19 - .L_18)
	.align		4
.L_18:
        /*0064*/ 	.word	index@(.nv.constant0._Z19game_of_life_kernelPKmPmi)
        /*0068*/ 	.short	0x0380
        /*006a*/ 	.short	0x0014


	//----- nvinfo : EIATTR_SW_WAR
	.align		4
.L_19:
        /*006c*/ 	.byte	0x04, 0x36
        /*006e*/ 	.short	(.L_21 - .L_20)
.L_20:
        /*0070*/ 	.word	0x00000008
.L_21:


//--------------------- .nv.callgraph             --------------------------
	.section	.nv.callgraph,"",@"SHT_CUDA_CALLGRAPH"
	.align	4
	.sectionentsize	8
	.align		4
        /*0000*/ 	.word	0x00000000
	.align		4
        /*0004*/ 	.word	0xffffffff
	.align		4
        /*0008*/ 	.word	0x00000000
	.align		4
        /*000c*/ 	.word	0xfffffffe
	.align		4
        /*0010*/ 	.word	0x00000000
	.align		4
        /*0014*/ 	.word	0xfffffffd
	.align		4
        /*0018*/ 	.word	0x00000000
	.align		4
        /*001c*/ 	.word	0xfffffffc


//--------------------- .text._Z19game_of_life_kernelPKmPmi --------------------------
	.section	.text._Z19game_of_life_kernelPKmPmi,"ax",@progbits
	.align	128
        .global         _Z19game_of_life_kernelPKmPmi
        .type           _Z19game_of_life_kernelPKmPmi,@function
        .size           _Z19game_of_life_kernelPKmPmi,(.L_x_5 - _Z19game_of_life_kernelPKmPmi)
        .other          _Z19game_of_life_kernelPKmPmi,@"STO_CUDA_ENTRY STV_DEFAULT"
_Z19game_of_life_kernelPKmPmi:
.text._Z19game_of_life_kernelPKmPmi:
[----:B------:R-:W-:Y:S01]  /*0000*/  LDC R1, c[0x0][0x37c] ;  /* 0x0000df00ff017b82 */ /* 0x000fe20000000800 */
[----:B------:R-:W0:Y:S07]  /*0010*/  S2R R5, SR_TID.X ;  /* 0x0000000000057919 */ /* 0x000e2e0000002100 */
[----:B------:R-:W1:Y:S01]  /*0020*/  LDC R7, c[0x0][0x390] ;  /* 0x0000e400ff077b82 */ /* 0x000e620000000800 */
[----:B------:R-:W2:Y:S07]  /*0030*/  S2R R3, SR_TID.Y ;  /* 0x0000000000037919 */ /* 0x000eae0000002200 */
[----:B------:R-:W2:Y:S08]  /*0040*/  LDC R6, c[0x0][0x364] ;  /* 0x0000d900ff067b82 */ /* 0x000eb00000000800 */
[----:B------:R-:W0:Y:S08]  /*0050*/  S2UR UR5, SR_CTAID.X ;  /* 0x00000000000579c3 */ /* 0x000e300000002500 */
[----:B------:R-:W0:Y:S01]  /*0060*/  LDC R8, c[0x0][0x360] ;  /* 0x0000d800ff087b82 */ /* 0x000e220000000800 */
[----:B-1----:R-:W-:-:S04]  /*0070*/  SHF.R.S32.HI R0, RZ, 0x1f, R7 ;  /* 0x0000001fff007819 */ /* 0x002fc80000011407 */
[----:B------:R-:W-:-:S03]  /*0080*/  LEA.HI R0, R0, R7, RZ, 0x6 ;  /* 0x0000000700007211 */ /* 0x000fc600078f30ff */
[----:B------:R-:W2:Y:S01]  /*0090*/  S2UR UR4, SR_CTAID.Y ;  /* 0x00000000000479c3 */ /* 0x000ea20000002600 */
[----:B------:R-:W-:Y:S01]  /*00a0*/  SHF.R.S32.HI R19, RZ, 0x6, R0 ;  /* 0x00000006ff137819 */ /* 0x000fe20000011400 */
[----:B0-----:R-:W-:-:S05]  /*00b0*/  IMAD R8, R8, UR5, R5 ;  /* 0x0000000508087c24 */ /* 0x001fca000f8e0205 */
[----:B------:R-:W-:Y:S01]  /*00c0*/  ISETP.GE.AND P0, PT, R8, R19, PT ;  /* 0x000000130800720c */ /* 0x000fe20003f06270 */
[----:B--2---:R-:W-:-:S05]  /*00d0*/  IMAD R6, R6, UR4, R3 ;  /* 0x0000000406067c24 */ /* 0x004fca000f8e0203 */
[----:B------:R-:W-:-:S13]  /*00e0*/  ISETP.GE.OR P0, PT, R6, R7, P0 ;  /* 0x000000070600720c */ /* 0x000fda0000706670 */
[----:B------:R-:W-:Y:S05]  /*00f0*/  @P0 EXIT ;  /* 0x000000000000094d */ /* 0x000fea0003800000 */
[----:B------:R-:W0:Y:S01]  /*0100*/  LDC.64 R4, c[0x0][0x380] ;  /* 0x0000e000ff047b82 */ /* 0x000e220000000a00 */
[----:B------:R-:W1:Y:S01]  /*0110*/  LDCU.64 UR6, c[0x0][0x358] ;  /* 0x00006b00ff0677ac */ /* 0x000e620008000a00 */
[C---:B------:R-:W-:Y:S01]  /*0120*/  VIADD R3, R19.reuse, 0xffffffff ;  /* 0xffffffff13037836 */ /* 0x040fe20000000000 */
[----:B------:R-:W-:Y:S01]  /*0130*/  ISETP.GE.AND P1, PT, R8, 0x1, PT ;  /* 0x000000010800780c */ /* 0x000fe20003f26270 */
[----:B------:R-:W-:-:S03]  /*0140*/  IMAD R17, R19, R6, RZ ;  /* 0x0000000613117224 */ /* 0x000fc600078e02ff */
[C---:B------:R-:W-:Y:S01]  /*0150*/  ISETP.GE.AND P0, PT, R8.reuse, R3, PT ;  /* 0x000000030800720c */ /* 0x040fe20003f06270 */
[----:B------:R-:W-:-:S04]  /*0160*/  IMAD.IADD R0, R8, 0x1, R17 ;  /* 0x0000000108007824 */ /* 0x000fc800078e0211 */
[----:B0-----:R-:W-:-:S05]  /*0170*/  IMAD.WIDE R12, R0, 0x8, R4 ;  /* 0x00000008000c7825 */ /* 0x001fca00078e0204 */
[----:B-1----:R0:W5:Y:S04]  /*0180*/  @P1 LDG.E R14, desc[UR6][R12.64+-0x8] ;  /* 0xfffff8060c0e1981 */ /* 0x002168000c1e1900 */
[----:B------:R0:W5:Y:S04]  /*0190*/  @!P0 LDG.E R15, desc[UR6][R12.64+0xc] ;  /* 0x00000c060c0f8981 */ /* 0x000168000c1e1900 */
[----:B------:R0:W5:Y:S01]  /*01a0*/  LDG.E.64 R2, desc[UR6][R12.64] ;  /* 0x000000060c027981 */ /* 0x000162000c1e1b00 */
[----:B------:R-:W-:Y:S01]  /*01b0*/  ISETP.NE.AND P2, PT, R6, RZ, PT ;  /* 0x000000ff0600720c */ /* 0x000fe20003f45270 */
[----:B------:R-:W-:Y:S01]  /*01c0*/  VIADD R7, R7, 0xffffffff ;  /* 0xffffffff07077836 */ /* 0x000fe20000000000 */
[----:B------:R-:W-:Y:S01]  /*01d0*/  BSSY.RECONVERGENT B0, `(.L_x_0) ;  /* 0x0000015000007945 */ /* 0x000fe20003800200 */
[----:B------:R-:W-:-:S02]  /*01e0*/  IMAD.MOV.U32 R20, RZ, RZ, RZ ;  /* 0x000000ffff147224 */ /* 0x000fc400078e00ff */
[----:B------:R-:W-:Y:S01]  /*01f0*/  IMAD.MOV.U32 R11, RZ, RZ, RZ ;  /* 0x000000ffff0b7224 */ /* 0x000fe200078e00ff */
[----:B------:R-:W-:Y:S01]  /*0200*/  ISETP.GE.U32.AND P3, PT, R6, R7, PT ;  /* 0x000000070600720c */ /* 0x000fe20003f66070 */
[----:B------:R-:W-:Y:S01]  /*0210*/  IMAD.MOV.U32 R18, RZ, RZ, RZ ;  /* 0x000000ffff127224 */ /* 0x000fe200078e00ff */
[----:B------:R-:W-:Y:S01]  /*0220*/  CS2R R6, SRZ ;  /* 0x0000000000067805 */ /* 0x000fe2000001ff00 */
[----:B------:R-:W-:-:S04]  /*0230*/  IMAD.MOV.U32 R9, RZ, RZ, RZ ;  /* 0x000000ffff097224 */ /* 0x000fc800078e00ff */
[----:B0-----:R-:W-:Y:S06]  /*0240*/  @!P2 BRA `(.L_x_1) ;  /* 0x000000000034a947 */ /* 0x001fec0003800000 */
[----:B------:R-:W-:-:S05]  /*0250*/  IADD3 R17, PT, PT, R8, R17, -R19 ;  /* 0x0000001108117210 */ /* 0x000fca0007ffe813 */
[----:B------:R-:W-:-:S05]  /*0260*/  IMAD.WIDE R4, R17, 0x8, R4 ;  /* 0x0000000811047825 */ /* 0x000fca00078e0204 */
[----:B------:R-:W2:Y:S04]  /*0270*/  LDG.E.64 R6, desc[UR6][R4.64] ;  /* 0x0000000604067981 */ /* 0x000ea8000c1e1b00 */
[----:B------:R-:W3:Y:S04]  /*0280*/  @P1 LDG.E R8, desc[UR6][R4.64+-0x8] ;  /* 0xfffff80604081981 */ /* 0x000ee8000c1e1900 */
[----:B------:R-:W4:Y:S01]  /*0290*/  @!P0 LDG.E R9, desc[UR6][R4.64+0xc] ;  /* 0x00000c0604098981 */ /* 0x000f22000c1e1900 */
[----:B--2---:R-:W-:Y:S01]  /*02a0*/  IMAD.SHL.U32 R18, R6, 0x2, RZ ;  /* 0x0000000206127824 */ /* 0x004fe200078e00ff */
[----:B------:R-:W-:Y:S01]  /*02b0*/  SHF.R.U32.HI R11, RZ, 0x1, R7 ;  /* 0x00000001ff0b7819 */ /* 0x000fe20000011607 */
[----:B---3--:R-:W-:Y:S01]  /*02c0*/  @P1 IMAD.U32 R8, R8, -0x80000000, RZ ;  /* 0x8000000008081824 */ /* 0x008fe200078e00ff */
[----:B----4-:R-:W-:-:S04]  /*02d0*/  @!P0 SHF.R.U32.HI R9, RZ, 0x1f, R9 ;  /* 0x0000001fff098819 */ /* 0x010fc80000011609 */
[----:B------:R-:W-:Y:S02]  /*02e0*/  @P1 LOP3.LUT R11, R8, R11, RZ, 0xfc, !PT ;  /* 0x0000000b080b1212 */ /* 0x000fe400078efcff */
[----:B------:R-:W-:Y:S02]  /*02f0*/  @!P0 LOP3.LUT R18, R9, R18, RZ, 0xfc, !PT ;  /* 0x0000001209128212 */ /* 0x000fe400078efcff */
[C-C-:B------:R-:W-:Y:S02]  /*0300*/  SHF.R.U64 R20, R6.reuse, 0x1, R7.reuse ;  /* 0x0000000106147819 */ /* 0x140fe40000001207 */
[----:B------:R-:W-:-:S07]  /*0310*/  SHF.L.U64.HI R9, R6, 0x1, R7 ;  /* 0x0000000106097819 */ /* 0x000fce0000010207 */
.L_x_1:
[----:B------:R-:W-:Y:S05]  /*0320*/  BSYNC.RECONVERGENT B0 ;  /* 0x0000000000007941 */ /* 0x000fea0003800200 */
.L_x_0:
[----:B------:R-:W-:Y:S01]  /*0330*/  BSSY.RECONVERGENT B0, `(.L_x_2) ;  /* 0x0000013000007945 */ /* 0x000fe20003800200 */
[----:B------:R-:W-:Y:S01]  /*0340*/  IMAD.MOV.U32 R21, RZ, RZ, RZ ;  /* 0x000000ffff157224 */ /* 0x000fe200078e00ff */
[----:B------:R-:W-:Y:S01]  /*0350*/  CS2R R4, SRZ ;  /* 0x0000000000047805 */ /* 0x000fe2000001ff00 */
[----:B------:R-:W-:Y:S02]  /*0360*/  IMAD.MOV.U32 R8, RZ, RZ, RZ ;  /* 0x000000ffff087224 */ /* 0x000fe400078e00ff */
[----:B------:R-:W-:Y:S02]  /*0370*/  IMAD.MOV.U32 R17, RZ, RZ, RZ ;  /* 0x000000ffff117224 */ /* 0x000fe400078e00ff */
[----:B------:R-:W-:Y:S01]  /*0380*/  IMAD.MOV.U32 R10, RZ, RZ, RZ ;  /* 0x000000ffff0a7224 */ /* 0x000fe200078e00ff */
[----:B------:R-:W-:Y:S06]  /*0390*/  @P3 BRA `(.L_x_3) ;  /* 0x0000000000303947 */ /* 0x000fec0003800000 */
[----:B------:R-:W-:-:S05]  /*03a0*/  IMAD.WIDE R12, R19, 0x8, R12 ;  /* 0x00000008130c7825 */ /* 0x000fca00078e020c */
[----:B------:R-:W2:Y:S04]  /*03b0*/  LDG.E.64 R4, desc[UR6][R12.64] ;  /* 0x000000060c047981 */ /* 0x000ea8000c1e1b00 */
[----:B------:R-:W3:Y:S04]  /*03c0*/  @P1 LDG.E R8, desc[UR6][R12.64+-0x8] ;  /* 0xfffff8060c081981 */ /* 0x000ee8000c1e1900 */
[----:B------:R-:W4:Y:S01]  /*03d0*/  @!P0 LDG.E R10, desc[UR6][R12.64+0xc] ;  /* 0x00000c060c0a8981 */ /* 0x000f22000c1e1900 */
[----:B--2---:R-:W-:Y:S02]  /*03e0*/  IMAD.SHL.U32 R17, R4, 0x2, RZ ;  /* 0x0000000204117824 */ /* 0x004fe400078e00ff */
[----:B---3--:R-:W-:Y:S01]  /*03f0*/  @P1 IMAD.U32 R19, R8, -0x80000000, RZ ;  /* 0x8000000008131824 */ /* 0x008fe200078e00ff */
[----:B------:R-:W-:-:S02]  /*0400*/  SHF.R.U32.HI R8, RZ, 0x1, R5 ;  /* 0x00000001ff087819 */ /* 0x000fc40000011605 */
[----:B----4-:R-:W-:Y:S02]  /*0410*/  @!P0 SHF.R.U32.HI R10, RZ, 0x1f, R10 ;  /* 0x0000001fff0a8819 */ /* 0x010fe4000001160a */
[----:B------:R-:W-:Y:S02]  /*0420*/  @P1 LOP3.LUT R8, R19, R8, RZ, 0xfc, !PT ;  /* 0x0000000813081212 */ /* 0x000fe400078efcff */
[----:B------:R-:W-:Y:S02]  /*0430*/  @!P0 LOP3.LUT R17, R10, R17, RZ, 0xfc, !PT ;  /* 0x000000110a118212 */ /* 0x000fe400078efcff */
[C-C-:B------:R-:W-:Y:S02]  /*0440*/  SHF.R.U64 R21, R4.reuse, 0x1, R5.reuse ;  /* 0x0000000104157819 */ /* 0x140fe40000001205 */
[----:B------:R-:W-:-:S07]  /*0450*/  SHF.L.U64.HI R10, R4, 0x1, R5 ;  /* 0x00000001040a7819 */ /* 0x000fce0000010205 */
.L_x_3:
[----:B------:R-:W-:Y:S05]  /*0460*/  BSYNC.RECONVERGENT B0 ;  /* 0x0000000000007941 */ /* 0x000fea0003800200 */
.L_x_2:
[----:B-----5:R-:W-:Y:S01]  /*0470*/  IMAD.SHL.U32 R23, R2, 0x2, RZ ;  /* 0x0000000202177824 */ /* 0x020fe200078e00ff */
[----:B------:R-:W-:Y:S01]  /*0480*/  LOP3.LUT R12, R20, 0x1, RZ, 0xc0, !PT ;  /* 0x00000001140c7812 */ /* 0x000fe200078ec0ff */
[----:B------:R-:W-:Y:S01]  /*0490*/  @P1 IMAD.U32 R26, R14, -0x80000000, RZ ;  /* 0x800000000e1a1824 */ /* 0x000fe200078e00ff */
[----:B------:R-:W-:Y:S01]  /*04a0*/  LOP3.LUT R13, R6, 0x1, RZ, 0xc0, !PT ;  /* 0x00000001060d7812 */ /* 0x000fe200078ec0ff */
[----:B------:R-:W-:Y:S01]  /*04b0*/  UMOV UR8, URZ ;  /* 0x000000ff00087c82 */ /* 0x000fe20008000000 */
[----:B------:R-:W-:Y:S01]  /*04c0*/  LOP3.LUT R22, R18, 0x1, RZ, 0xc0, !PT ;  /* 0x0000000112167812 */ /* 0x000fe200078ec0ff */
[----:B------:R-:W-:Y:S01]  /*04d0*/  UMOV UR5, URZ ;  /* 0x000000ff00057c82 */ /* 0x000fe20008000000 */
[----:B------:R-:W-:Y:S01]  /*04e0*/  @!P0 SHF.R.U32.HI R16, RZ, 0x1f, R15 ;  /* 0x0000001fff108819 */ /* 0x000fe2000001160f */
[----:B------:R-:W-:Y:S01]  /*04f0*/  UMOV UR4, URZ ;  /* 0x000000ff00047c82 */ /* 0x000fe20008000000 */
[----:B------:R-:W-:Y:S01]  /*0500*/  IADD3 R22, P2, P3, R22, R12, R13 ;  /* 0x0000000c16167210 */ /* 0x000fe20007b5e00d */
[----:B------:R-:W-:Y:S01]  /*0510*/  ULOP3.LUT UR8, UR4, UR5, UR8, 0xfe, !UPT ;  /* 0x0000000504087292 */ /* 0x000fe2000f8efe08 */
[----:B------:R-:W-:-:S02]  /*0520*/  @!P0 LOP3.LUT R23, R16, R23, RZ, 0xfc, !PT ;  /* 0x0000001710178212 */ /* 0x000fc400078efcff */
[----:B------:R-:W-:Y:S01]  /*0530*/  SHF.R.U64 R15, R20, 0x1, R11 ;  /* 0x00000001140f7819 */ /* 0x000fe2000000120b */
[----:B------:R-:W-:Y:S01]  /*0540*/  ULOP3.LUT UR8, UR4, UR5, UR8, 0xfe, !UPT ;  /* 0x0000000504087292 */ /* 0x000fe2000f8efe08 */
[----:B------:R-:W-:Y:S02]  /*0550*/  SHF.R.U64 R13, R6, 0x1, R7 ;  /* 0x00000001060d7819 */ /* 0x000fe40000001207 */
[----:B------:R-:W-:Y:S01]  /*0560*/  SHF.R.U64 R24, R18, 0x1, R9 ;  /* 0x0000000112187819 */ /* 0x000fe20000001209 */
[----:B------:R-:W-:Y:S01]  /*0570*/  ULOP3.LUT UR8, UR4, UR5, UR8, 0xfe, !UPT ;  /* 0x0000000504087292 */ /* 0x000fe2000f8efe08 */
[----:B------:R-:W-:Y:S02]  /*0580*/  SHF.R.U64 R16, R2, 0x1, R3 ;  /* 0x0000000102107819 */ /* 0x000fe40000001203 */
[----:B------:R-:W-:Y:S01]  /*0590*/  LOP3.LUT R15, R15, 0x1, RZ, 0xc0, !PT ;  /* 0x000000010f0f7812 */ /* 0x000fe200078ec0ff */
[----:B------:R-:W-:Y:S01]  /*05a0*/  ULOP3.LUT UR8, UR4, UR5, UR8, 0xfe, !UPT ;  /* 0x0000000504087292 */ /* 0x000fe2000f8efe08 */
[----:B------:R-:W-:-:S02]  /*05b0*/  LOP3.LUT R13, R13, 0x1, RZ, 0xc0, !PT ;  /* 0x000000010d0d7812 */ /* 0x000fc400078ec0ff */
[----:B------:R-:W-:Y:S01]  /*05c0*/  LOP3.LUT R24, R24, 0x1, RZ, 0xc0, !PT ;  /* 0x0000000118187812 */ /* 0x000fe200078ec0ff */
[----:B------:R-:W-:Y:S01]  /*05d0*/  ULOP3.LUT UR8, UR4, UR5, UR8, 0xfe, !UPT ;  /* 0x0000000504087292 */ /* 0x000fe2000f8efe08 */
[----:B------:R-:W-:Y:S02]  /*05e0*/  LOP3.LUT R12, R16, 0x1, RZ, 0xc0, !PT ;  /* 0x00000001100c7812 */ /* 0x000fe400078ec0ff */
[----:B------:R-:W-:Y:S01]  /*05f0*/  LOP3.LUT R19, R23, 0x1, RZ, 0xc0, !PT ;  /* 0x0000000117137812 */ /* 0x000fe200078ec0ff */
[----:B------:R-:W-:Y:S01]  /*0600*/  ULOP3.LUT UR8, UR4, UR5, UR8, 0xfe, !UPT ;  /* 0x0000000504087292 */ /* 0x000fe2000f8efe08 */
[----:B------:R-:W-:Y:S02]  /*0610*/  IADD3 R24, P0, P6, R24, R15, R13 ;  /* 0x0000000f18187210 */ /* 0x000fe40007e1e00d */
[----:B------:R-:W-:Y:S01]  /*0620*/  IADD3 R14, P4, P5, R19, R22, R12 ;  /* 0x00000016130e7210 */ /* 0x000fe20007d9e00c */
[----:B------:R-:W-:Y:S01]  /*0630*/  ULOP3.LUT UR8, UR4, UR5, UR8, 0xfe, !UPT ;  /* 0x0000000504087292 */ /* 0x000fe2000f8efe08 */
[----:B------:R-:W-:-:S02]  /*0640*/  SHF.R.U32.HI R13, RZ, 0x1, R3 ;  /* 0x00000001ff0d7819 */ /* 0x000fc40000011603 */
[----:B------:R-:W-:Y:S01]  /*0650*/  LOP3.LUT R19, R21, 0x1, RZ, 0xc0, !PT ;  /* 0x0000000115137812 */ /* 0x000fe200078ec0ff */
[----:B------:R-:W-:Y:S01]  /*0660*/  ULOP3.LUT UR8, UR4, UR5, UR8, 0xfe, !UPT ;  /* 0x0000000504087292 */ /* 0x000fe2000f8efe08 */
[----:B------:R-:W-:Y:S02]  /*0670*/  LOP3.LUT R22, R4, 0x1, RZ, 0xc0, !PT ;  /* 0x0000000104167812 */ /* 0x000fe400078ec0ff */
[----:B------:R-:W-:Y:S01]  /*0680*/  @P1 LOP3.LUT R13, R26, R13, RZ, 0xfc, !PT ;  /* 0x0000000d1a0d1212 */ /* 0x000fe200078efcff */
[----:B------:R-:W-:Y:S01]  /*0690*/  ULOP3.LUT UR8, UR4, UR5, UR8, 0xfe, !UPT ;  /* 0x0000000504087292 */ /* 0x000fe2000f8efe08 */
[----:B------:R-:W-:Y:S02]  /*06a0*/  IADD3.X R15, PT, PT, RZ, RZ, RZ, P2, P3 ;  /* 0x000000ffff0f7210 */ /* 0x000fe400017e64ff */
[----:B------:R-:W-:Y:S01]  /*06b0*/  IADD3 R22, P1, P2, R22, R14, R19 ;  /* 0x0000000e16167210 */ /* 0x000fe20007a3e013 */
[----:B------:R-:W-:Y:S01]  /*06c0*/  ULOP3.LUT UR8, UR4, UR5, UR8, 0xfe, !UPT ;  /* 0x0000000504087292 */ /* 0x000fe2000f8efe08 */
[----:B------:R-:W-:-:S02]  /*06d0*/  SHF.L.U64.HI R14, R2, 0x1, R3 ;  /* 0x00000001020e7819 */ /* 0x000fc40000010203 */
[----:B------:R-:W-:Y:S01]  /*06e0*/  SHF.R.U64 R26, R16, 0x1, R13 ;  /* 0x00000001101a7819 */ /* 0x000fe2000000120d */
[----:B------:R-:W-:Y:S01]  /*06f0*/  ULOP3.LUT UR8, UR4, UR5, UR8, 0xfe, !UPT ;  /* 0x0000000504087292 */ /* 0x000fe2000f8efe08 */
[----:B------:R-:W-:Y:S02]  /*0700*/  SHF.R.U64 R25, R23, 0x1, R14 ;  /* 0x0000000117197819 */ /* 0x000fe4000000120e */
[----:B------:R-:W-:Y:S01]  /*0710*/  LOP3.LUT R19, R17, 0x1, RZ, 0xc0, !PT ;  /* 0x0000000111137812 */ /* 0x000fe200078ec0ff */
[----:B------:R-:W-:Y:S01]  /*0720*/  ULOP3.LUT UR8, UR4, UR5, UR8, 0xfe, !UPT ;  /* 0x0000000504087292 */ /* 0x000fe2000f8efe08 */
[----:B------:R-:W-:Y:S02]  /*0730*/  LOP3.LUT R26, R26, 0x1, RZ, 0xc0, !PT ;  /* 0x000000011a1a7812 */ /* 0x000fe400078ec0ff */
[----:B------:R-:W-:Y:S01]  /*0740*/  LOP3.LUT R25, R25, 0x1, RZ, 0xc0, !PT ;  /* 0x0000000119197812 */ /* 0x000fe200078ec0ff */
[----:B------:R-:W-:Y:S01]  /*0750*/  ULOP3.LUT UR8, UR4, UR5, UR8, 0xfe, !UPT ;  /* 0x0000000504087292 */ /* 0x000fe2000f8efe08 */
[----:B------:R-:W-:-:S02]  /*0760*/  IADD3 R19, P3, PT, R19, R22, RZ ;  /* 0x0000001613137210 */ /* 0x000fc40007f7e0ff */
[----:B------:R-:W-:Y:S01]  /*0770*/  IADD3.X R22, PT, PT, RZ, RZ, RZ, P0, P6 ;  /* 0x000000ffff167210 */ /* 0x000fe200007ec4ff */
[----:B------:R-:W-:Y:S01]  /*0780*/  ULOP3.LUT UR8, UR4, UR5, UR8, 0xfe, !UPT ;  /* 0x0000000504087292 */ /* 0x000fe2000f8efe08 */
[----:B------:R-:W-:Y:S02]  /*0790*/  IADD3 R26, P0, P6, R25, R24, R26 ;  /* 0x00000018191a7210 */ /* 0x000fe40007e1e01a */
[----:B------:R-:W-:Y:S01]  /*07a0*/  SHF.R.U64 R24, R21, 0x1, R8 ;  /* 0x0000000115187819 */ /* 0x000fe20000001208 */
[----:B------:R-:W-:Y:S01]  /*07b0*/  ULOP3.LUT UR4, UR4, UR5, UR8, 0xfe, !UPT ;  /* 0x0000000504047292 */ /* 0x000fe2000f8efe08 */
[----:B------:R-:W-:Y:S02]  /*07c0*/  SHF.R.U64 R25, R4, 0x1, R5 ;  /* 0x0000000104197819 */ /* 0x000fe40000001205 */
[----:B------:R-:W-:Y:S02]  /*07d0*/  LOP3.LUT R24, R24, 0x1, RZ, 0xc0, !PT ;  /* 0x0000000118187812 */ /* 0x000fe400078ec0ff */
[----:B------:R-:W-:-:S02]  /*07e0*/  LOP3.LUT R25, R25, 0x1, RZ, 0xc0, !PT ;  /* 0x0000000119197812 */ /* 0x000fc400078ec0ff */
[----:B------:R-:W-:Y:S02]  /*07f0*/  IADD3.X R27, PT, PT, RZ, R22, RZ, P0, P6 ;  /* 0x00000016ff1b7210 */ /* 0x000fe400007ec4ff */
[----:B------:R-:W-:Y:S02]  /*0800*/  SHF.R.U64 R22, R17, 0x1, R10 ;  /* 0x0000000111167819 */ /* 0x000fe4000000120a */
[----:B------:R-:W-:Y:S02]  /*0810*/  IADD3 R25, P0, P6, R25, R26, R24 ;  /* 0x0000001a19197210 */ /* 0x000fe40007e1e018 */
[----:B------:R-:W-:Y:S02]  /*0820*/  LOP3.LUT R22, R22, 0x1, RZ, 0xc0, !PT ;  /* 0x0000000116167812 */ /* 0x000fe400078ec0ff */
[----:B------:R-:W-:Y:S02]  /*0830*/  IADD3.X R24, PT, PT, RZ, R27, RZ, P0, P6 ;  /* 0x0000001bff187210 */ /* 0x000fe400007ec4ff */
[----:B------:R-:W-:Y:S01]  /*0840*/  IADD3 R22, P0, PT, R22, R25, RZ ;  /* 0x0000001916167210 */ /* 0x000fe20007f1e0ff */
[----:B------:R-:W-:Y:S01]  /*0850*/  IMAD.MOV.U32 R25, RZ, RZ, 0x2 ;  /* 0x00000002ff197424 */ /* 0x000fe200078e00ff */
[----:B------:R-:W-:-:S02]  /*0860*/  SHF.R.U64 R27, R6, 0x2, R7 ;  /* 0x00000002061b7819 */ /* 0x000fc40000001207 */
[----:B------:R-:W-:Y:S01]  /*0870*/  IADD3.X R15, PT, PT, RZ, R15, RZ, P4, P5 ;  /* 0x0000000fff0f7210 */ /* 0x000fe200027ea4ff */
[----:B------:R-:W-:Y:S01]  /*0880*/  IMAD.X R24, RZ, RZ, R24, P0 ;  /* 0x000000ffff187224 */ /* 0x000fe200000e0618 */
[----:B------:R-:W-:Y:S02]  /*0890*/  ISETP.NE.U32.AND P0, PT, R22, 0x3, PT ;  /* 0x000000031600780c */ /* 0x000fe40003f05070 */
[----:B------:R-:W-:Y:S02]  /*08a0*/  LOP3.LUT R27, R27, 0x1, RZ, 0xc0, !PT ;  /* 0x000000011b1b7812 */ /* 0x000fe400078ec0ff */
[----:B------:R-:W-:Y:S02]  /*08b0*/  ISETP.NE.AND.EX P0, PT, R24, RZ, PT, P0 ;  /* 0x000000ff1800720c */ /* 0x000fe40003f05300 */
[----:B------:R-:W-:-:S05]  /*08c0*/  IADD3.X R15, PT, PT, RZ, R15, RZ, P1, P2 ;  /* 0x0000000fff0f7210 */ /* 0x000fca0000fe44ff */
[----:B------:R-:W-:-:S06]  /*08d0*/  IMAD.X R15, RZ, RZ, R15, P3 ;  /* 0x000000ffff0f7224 */ /* 0x000fcc00018e060f */
[----:B------:R-:W-:Y:S02]  /*08e0*/  @P0 ISETP.NE.U32.AND P6, PT, R22, 0x2, PT ;  /* 0x000000021600080c */ /* 0x000fe40003fc5070 */
[----:B------:R-:W-:Y:S02]  /*08f0*/  SHF.R.U64 R22, R18, 0x2, R9 ;  /* 0x0000000212167819 */ /* 0x000fe40000001209 */
[----:B------:R-:W-:Y:S02]  /*0900*/  @P0 ISETP.NE.AND.EX P6, PT, R24, RZ, PT, P6 ;  /* 0x000000ff1800020c */ /* 0x000fe40003fc5360 */
[----:B------:R-:W-:Y:S02]  /*0910*/  LOP3.LUT R22, R22, 0x1, RZ, 0xc0, !PT ;  /* 0x0000000116167812 */ /* 0x000fe400078ec0ff */
[----:B------:R-:W-:Y:S02]  /*0920*/  @P0 SEL R24, RZ, 0x2, P6 ;  /* 0x00000002ff180807 */ /* 0x000fe40003000000 */
[----:B------:R-:W-:-:S02]  /*0930*/  @P0 ISETP.NE.U32.AND P6, PT, R12, 0x1, PT ;  /* 0x000000010c00080c */ /* 0x000fc40003fc5070 */
[----:B------:R-:W-:Y:S02]  /*0940*/  SHF.R.U64 R12, R20, 0x2, R11 ;  /* 0x00000002140c7819 */ /* 0x000fe4000000120b */
[----:B------:R-:W-:Y:S02]  /*0950*/  @P0 ISETP.NE.U32.AND.EX P6, PT, RZ, RZ, PT, P6 ;  /* 0x000000ffff00020c */ /* 0x000fe40003fc5160 */
[----:B------:R-:W-:Y:S02]  /*0960*/  LOP3.LUT R12, R12, 0x1, RZ, 0xc0, !PT ;  /* 0x000000010c0c7812 */ /* 0x000fe400078ec0ff */
[----:B------:R-:W-:Y:S02]  /*0970*/  @P0 SEL R25, R24, RZ, !P6 ;  /* 0x000000ff18190207 */ /* 0x000fe40007000000 */
[----:B------:R-:W-:Y:S02]  /*0980*/  IADD3 R22, P0, P6, R22, R12, R27 ;  /* 0x0000000c16167210 */ /* 0x000fe40007e1e01b */
[----:B------:R-:W-:-:S02]  /*0990*/  SHF.R.U64 R27, R16, 0x2, R13 ;  /* 0x00000002101b7819 */ /* 0x000fc4000000120d */
[----:B------:R-:W-:Y:S02]  /*09a0*/  SHF.R.U64 R24, R23, 0x2, R14 ;  /* 0x0000000217187819 */ /* 0x000fe4000000120e */
[----:B------:R-:W-:Y:S02]  /*09b0*/  LOP3.LUT R27, R27, 0x1, RZ, 0xc0, !PT ;  /* 0x000000011b1b7812 */ /* 0x000fe400078ec0ff */
[----:B------:R-:W-:Y:S02]  /*09c0*/  LOP3.LUT R24, R24, 0x1, RZ, 0xc0, !PT ;  /* 0x0000000118187812 */ /* 0x000fe400078ec0ff */
[----:B------:R-:W-:Y:S02]  /*09d0*/  IADD3.X R12, PT, PT, RZ, RZ, RZ, P0, P6 ;  /* 0x000000ffff0c7210 */ /* 0x000fe400007ec4ff */
[----:B------:R-:W-:Y:S02]  /*09e0*/  IADD3 R24, P0, P6, R24, R22, R27 ;  /* 0x0000001618187210 */ /* 0x000fe40007e1e01b */
[----:B------:R-:W-:-:S02]  /*09f0*/  SHF.R.U64 R22, R21, 0x2, R8 ;  /* 0x0000000215167819 */ /* 0x000fc40000001208 */
[----:B------:R-:W-:Y:S02]  /*0a00*/  SHF.R.U64 R27, R4, 0x2, R5 ;  /* 0x00000002041b7819 */ /* 0x000fe40000001205 */
[----:B------:R-:W-:Y:S02]  /*0a10*/  LOP3.LUT R22, R22, 0x1, RZ, 0xc0, !PT ;  /* 0x0000000116167812 */ /* 0x000fe400078ec0ff */
[----:B------:R-:W-:Y:S02]  /*0a20*/  LOP3.LUT R27, R27, 0x1, RZ, 0xc0, !PT ;  /* 0x000000011b1b7812 */ /* 0x000fe400078ec0ff */
[----:B------:R-:W-:Y:S02]  /*0a30*/  IADD3.X R26, PT, PT, RZ, R12, RZ, P0, P6 ;  /* 0x0000000cff1a7210 */ /* 0x000fe400007ec4ff */
[----:B------:R-:W-:Y:S02]  /*0a40*/  SHF.R.U64 R12, R17, 0x2, R10 ;  /* 0x00000002110c7819 */ /* 0x000fe4000000120a */
[----:B------:R-:W-:-:S02]  /*0a50*/  IADD3 R27, P0, P6, R27, R24, R22 ;  /* 0x000000181b1b7210 */ /* 0x000fc40007e1e016 */
[----:B------:R-:W-:Y:S02]  /*0a60*/  LOP3.LUT R12, R12, 0x1, RZ, 0xc0, !PT ;  /* 0x000000010c0c7812 */ /* 0x000fe400078ec0ff */
[----:B------:R-:W-:Y:S02]  /*0a70*/  IADD3.X R22, PT, PT, RZ, R26, RZ, P0, P6 ;  /* 0x0000001aff167210 */ /* 0x000fe400007ec4ff */
[----:B------:R-:W-:Y:S02]  /*0a80*/  IADD3 R12, P0, PT, R12, R27, RZ ;  /* 0x0000001b0c0c7210 */ /* 0x000fe40007f1e0ff */
[----:B------:R-:W-:Y:S02]  /*0a90*/  SHF.R.U64 R24, R20, 0x3, R11 ;  /* 0x0000000314187819 */ /* 0x000fe4000000120b */
[----:B------:R-:W-:Y:S01]  /*0aa0*/  SHF.R.U64 R27, R6, 0x3, R7 ;  /* 0x00000003061b7819 */ /* 0x000fe20000001207 */
[----:B------:R-:W-:Y:S01]  /*0ab0*/  IMAD.X R22, RZ, RZ, R22, P0 ;  /* 0x000000ffff167224 */ /* 0x000fe200000e0616 */
[----:B------:R-:W-:-:S02]  /*0ac0*/  ISETP.NE.U32.AND P0, PT, R12, 0x3, PT ;  /* 0x000000030c00780c */ /* 0x000fc40003f05070 */
[----:B------:R-:W-:Y:S02]  /*0ad0*/  LOP3.LUT R24, R24, 0x1, RZ, 0xc0, !PT ;  /* 0x0000000118187812 */ /* 0x000fe400078ec0ff */
[----:B------:R-:W-:Y:S02]  /*0ae0*/  ISETP.NE.AND.EX P0, PT, R22, RZ, PT, P0 ;  /* 0x000000ff1600720c */ /* 0x000fe40003f05300 */
[----:B------:R-:W-:-:S11]  /*0af0*/  LOP3.LUT R27, R27, 0x1, RZ, 0xc0, !PT ;  /* 0x000000011b1b7812 */ /* 0x000fd600078ec0ff */
[----:B------:R-:W-:Y:S02]  /*0b00*/  @P0 ISETP.NE.U32.AND P6, PT, R12, 0x2, PT ;  /* 0x000000020c00080c */ /* 0x000fe40003fc5070 */
[----:B------:R-:W-:Y:S02]  /*0b10*/  @P0 SHF.R.U64 R12, R2, 0x2, R3 ;  /* 0x00000002020c0819 */ /* 0x000fe40000001203 */
[----:B------:R-:W-:Y:S02]  /*0b20*/  @P0 ISETP.NE.AND.EX P6, PT, R22, RZ, PT, P6 ;  /* 0x000000ff1600020c */ /* 0x000fe40003fc5360 */
[----:B------:R-:W-:Y:S02]  /*0b30*/  @P0 LOP3.LUT R12, R12, 0x1, RZ, 0xc0, !PT ;  /* 0x000000010c0c0812 */ /* 0x000fe400078ec0ff */
[----:B------:R-:W-:Y:S02]  /*0b40*/  @P0 SEL R22, RZ, 0x4, P6 ;  /* 0x00000004ff160807 */ /* 0x000fe40003000000 */
[----:B------:R-:W-:Y:S01]  /*0b50*/  @P0 ISETP.NE.U32.AND P6, PT, R12, 0x1, PT ;  /* 0x000000010c00080c */ /* 0x000fe20003fc5070 */
[----:B------:R-:W-:-:S03]  /*0b60*/  IMAD.MOV.U32 R12, RZ, RZ, 0x4 ;  /* 0x00000004ff0c7424 */ /* 0x000fc600078e00ff */
[----:B------:R-:W-:-:S04]  /*0b70*/  @P0 ISETP.NE.U32.AND.EX P6, PT, RZ, RZ, PT, P6 ;  /* 0x000000ffff00020c */ /* 0x000fc80003fc5160 */
[----:B------:R-:W-:Y:S02]  /*0b80*/  @P0 SEL R12, R22, RZ, !P6 ;  /* 0x000000ff160c0207 */ /* 0x000fe40007000000 */
[----:B------:R-:W-:Y:S02]  /*0b90*/  SHF.R.U64 R22, R18, 0x3, R9 ;  /* 0x0000000312167819 */ /* 0x000fe40000001209 */
[----:B------:R-:W-:Y:S02]  /*0ba0*/  ISETP.NE.U32.AND P0, PT, R19, 0x3, PT ;  /* 0x000000031300780c */ /* 0x000fe40003f05070 */
[----:B------:R-:W-:Y:S02]  /*0bb0*/  LOP3.LUT R22, R22, 0x1, RZ, 0xc0, !PT ;  /* 0x0000000116167812 */ /* 0x000fe400078ec0ff */
[----:B------:R-:W-:Y:S02]  /*0bc0*/  ISETP.NE.AND.EX P0, PT, R15, RZ, PT, P0 ;  /* 0x000000ff0f00720c */ /* 0x000fe40003f05300 */
[----:B------:R-:W-:-:S02]  /*0bd0*/  IADD3 R22, P5, P4, R22, R24, R27 ;  /* 0x0000001816167210 */ /* 0x000fc40007cbe01b */
[----:B------:R-:W-:Y:S02]  /*0be0*/  SHF.R.U64 R24, R16, 0x3, R13 ;  /* 0x0000000310187819 */ /* 0x000fe4000000120d */
[----:B------:R-:W-:Y:S02]  /*0bf0*/  SHF.R.U64 R27, R23, 0x3, R14 ;  /* 0x00000003171b7819 */ /* 0x000fe4000000120e */
[----:B------:R-:W-:Y:S02]  /*0c00*/  LOP3.LUT R24, R24, 0x1, RZ, 0xc0, !PT ;  /* 0x0000000118187812 */ /* 0x000fe400078ec0ff */
[----:B------:R-:W-:Y:S02]  /*0c10*/  LOP3.LUT R27, R27, 0x1, RZ, 0xc0, !PT ;  /* 0x000000011b1b7812 */ /* 0x000fe400078ec0ff */
[----:B------:R-:W-:Y:S02]  /*0c20*/  IADD3.X R26, PT, PT, RZ, RZ, RZ, P5, P4 ;  /* 0x000000ffff1a7210 */ /* 0x000fe40002fe84ff */
[----:B------:R-:W-:-:S02]  /*0c30*/  IADD3 R24, P3, P1, R27, R22, R24 ;  /* 0x000000161b187210 */ /* 0x000fc4000797e018 */
[----:B------:R-:W-:Y:S02]  /*0c40*/  @P0 ISETP.NE.U32.AND P2, PT, R19, 0x2, PT ;  /* 0x000000021300080c */ /* 0x000fe40003f45070 */
[----:B------:R-:W-:Y:S02]  /*0c50*/  SHF.R.U64 R19, R21, 0x3, R8 ;  /* 0x0000000315137819 */ /* 0x000fe40000001208 */
[----:B------:R-:W-:Y:S02]  /*0c60*/  SHF.R.U64 R22, R4, 0x3, R5 ;  /* 0x0000000304167819 */ /* 0x000fe40000001205 */
[----:B------:R-:W-:Y:S02]  /*0c70*/  LOP3.LUT R19, R19, 0x1, RZ, 0xc0, !PT ;  /* 0x0000000113137812 */ /* 0x000fe400078ec0ff */
[----:B------:R-:W-:Y:S02]  /*0c80*/  LOP3.LUT R22, R22, 0x1, RZ, 0xc0, !PT ;  /* 0x0000000116167812 */ /* 0x000fe400078ec0ff */
[----:B------:R-:W-:-:S02]  /*0c90*/  @P0 ISETP.NE.AND.EX P2, PT, R15, RZ, PT, P2 ;  /* 0x000000ff0f00020c */ /* 0x000fc40003f45320 */
[----:B------:R-:W-:Y:S02]  /*0ca0*/  IADD3 R22, P4, P5, R22, R24, R19 ;  /* 0x0000001816167210 */ /* 0x000fe40007d9e013 */
[----:B------:R-:W-:Y:S02]  /*0cb0*/  SHF.R.U64 R19, R17, 0x3, R10 ;  /* 0x0000000311137819 */ /* 0x000fe4000000120a */
[----:B------:R-:W-:Y:S02]  /*0cc0*/  IADD3.X R24, PT, PT, RZ, R26, RZ, P3, P1 ;  /* 0x0000001aff187210 */ /* 0x000fe40001fe24ff */
[----:B------:R-:W-:Y:S02]  /*0cd0*/  LOP3.LUT R19, R19, 0x1, RZ, 0xc0, !PT ;  /* 0x0000000113137812 */ /* 0x000fe400078ec0ff */
[----:B------:R-:W-:Y:S02]  /*0ce0*/  SHF.R.U64 R27, R6, 0x4, R7 ;  /* 0x00000004061b7819 */ /* 0x000fe40000001207 */
[----:B------:R-:W-:-:S02]  /*0cf0*/  IADD3 R22, P1, PT, R19, R22, RZ ;  /* 0x0000001613167210 */ /* 0x000fc40007f3e0ff */
[----:B------:R-:W-:Y:S02]  /*0d00*/  IADD3.X R19, PT, PT, RZ, R24, RZ, P4, P5 ;  /* 0x00000018ff137210 */ /* 0x000fe400027ea4ff */
[----:B------:R-:W-:Y:S02]  /*0d10*/  ISETP.NE.U32.AND P3, PT, R22, 0x3, PT ;  /* 0x000000031600780c */ /* 0x000fe40003f65070 */
[----:B------:R-:W-:Y:S01]  /*0d20*/  SHF.R.U64 R24, R18, 0x4, R9 ;  /* 0x0000000412187819 */ /* 0x000fe20000001209 */
[----:B------:R-:W-:Y:S01]  /*0d30*/  IMAD.X R19, RZ, RZ, R19, P1 ;  /* 0x000000ffff137224 */ /* 0x000fe200008e0613 */
[----:B------:R-:W-:Y:S02]  /*0d40*/  LOP3.LUT R27, R27, 0x1, RZ, 0xc0, !PT ;  /* 0x000000011b1b7812 */ /* 0x000fe400078ec0ff */
[----:B------:R-:W-:Y:S02]  /*0d50*/  LOP3.LUT R24, R24, 0x1, RZ, 0xc0, !PT ;  /* 0x0000000118187812 */ /* 0x000fe400078ec0ff */
[----:B------:R-:W-:-:S13]  /*0d60*/  ISETP.NE.AND.EX P3, PT, R19, RZ, PT, P3 ;  /* 0x000000ff1300720c */ /* 0x000fda0003f65330 */
[----:B------:R-:W-:Y:S02]  /*0d70*/  @P3 ISETP.NE.U32.AND P6, PT, R22, 0x2, PT ;  /* 0x000000021600380c */ /* 0x000fe40003fc5070 */
[C---:B------:R-:W-:Y:S02]  /*0d80*/  @P3 SHF.R.U64 R15, R2.reuse, 0x3, R3 ;  /* 0x00000003020f3819 */ /* 0x040fe40000001203 */
[----:B------:R-:W-:Y:S02]  /*0d90*/  @P3 ISETP.NE.AND.EX P6, PT, R19, RZ, PT, P6 ;  /* 0x000000ff1300320c */ /* 0x000fe40003fc5360 */
[----:B------:R-:W-:Y:S02]  /*0da0*/  @P0 LOP3.LUT R19, R2, 0x1, RZ, 0xc0, !PT ;  /* 0x0000000102130812 */ /* 0x000fe400078ec0ff */
[----:B------:R-:W-:Y:S02]  /*0db0*/  @P3 LOP3.LUT R15, R15, 0x1, RZ, 0xc0, !PT ;  /* 0x000000010f0f3812 */ /* 0x000fe400078ec0ff */
[----:B------:R-:W-:-:S02]  /*0dc0*/  SHF.R.U64 R22, R20, 0x4, R11 ;  /* 0x0000000414167819 */ /* 0x000fc4000000120b */
[----:B------:R-:W-:Y:S02]  /*0dd0*/  @P3 SEL R26, RZ, 0x8, P6 ;  /* 0x00000008ff1a3807 */ /* 0x000fe40003000000 */
[----:B------:R-:W-:Y:S02]  /*0de0*/  @P0 ISETP.EQ.U32.AND P1, PT, R19, 0x1, PT ;  /* 0x000000011300080c */ /* 0x000fe40003f22070 */
[----:B------:R-:W-:Y:S02]  /*0df0*/  @P3 ISETP.NE.U32.AND P6, PT, R15, 0x1, PT ;  /* 0x000000010f00380c */ /* 0x000fe40003fc5070 */
[----:B------:R-:W-:Y:S02]  /*0e00*/  LOP3.LUT R22, R22, 0x1, RZ, 0xc0, !PT ;  /* 0x0000000116167812 */ /* 0x000fe400078ec0ff */
[----:B------:R-:W-:Y:S02]  /*0e10*/  SHF.R.U64 R15, R16, 0x4, R13 ;  /* 0x00000004100f7819 */ /* 0x000fe4000000120d */
[----:B------:R-:W-:-:S02]  /*0e20*/  SHF.R.U64 R19, R23, 0x4, R14 ;  /* 0x0000000417137819 */ /* 0x000fc4000000120e */
[----:B------:R-:W-:Y:S02]  /*0e30*/  @P3 ISETP.NE.U32.AND.EX P6, PT, RZ, RZ, PT, P6 ;  /* 0x000000ffff00320c */ /* 0x000fe40003fc5160 */
[----:B------:R-:W-:Y:S01]  /*0e40*/  IADD3 R24, P4, P5, R24, R22, R27 ;  /* 0x0000001618187210 */ /* 0x000fe20007d9e01b */
[----:B------:R-:W-:Y:S01]  /*0e50*/  IMAD.MOV.U32 R22, RZ, RZ, 0x8 ;  /* 0x00000008ff167424 */ /* 0x000fe200078e00ff */
[----:B------:R-:W-:Y:S02]  /*0e60*/  LOP3.LUT R15, R15, 0x1, RZ, 0xc0, !PT ;  /* 0x000000010f0f7812 */ /* 0x000fe400078ec0ff */
[----:B------:R-:W-:Y:S02]  /*0e70*/  LOP3.LUT R19, R19, 0x1, RZ, 0xc0, !PT ;  /* 0x0000000113137812 */ /* 0x000fe400078ec0ff */
[----:B------:R-:W-:Y:S01]  /*0e80*/  @P3 SEL R22, R26, RZ, !P6 ;  /* 0x000000ff1a163207 */ /* 0x000fe20007000000 */
[----:B------:R-:W-:Y:S01]  /*0e90*/  IMAD.MOV.U32 R26, RZ, RZ, 0x1 ;  /* 0x00000001ff1a7424 */ /* 0x000fe200078e00ff */
[----:B------:R-:W-:-:S02]  /*0ea0*/  IADD3 R19, P3, P6, R19, R24, R15 ;  /* 0x0000001813137210 */ /* 0x000fc40007e7e00f */
[----:B------:R-:W-:Y:S02]  /*0eb0*/  SHF.R.U64 R15, R21, 0x4, R8 ;  /* 0x00000004150f7819 */ /* 0x000fe40000001208 */
[----:B------:R-:W-:Y:S02]  /*0ec0*/  SHF.R.U64 R24, R4, 0x4, R5 ;  /* 0x0000000404187819 */ /* 0x000fe40000001205 */
[----:B------:R-:W-:Y:S02]  /*0ed0*/  @P0 ISETP.EQ.U32.AND.EX P1, PT, RZ, RZ, !P2, P1 ;  /* 0x000000ffff00020c */ /* 0x000fe40005722110 */
[----:B------:R-:W-:Y:S02]  /*0ee0*/  LOP3.LUT R15, R15, 0x1, RZ, 0xc0, !PT ;  /* 0x000000010f0f7812 */ /* 0x000fe400078ec0ff */
[----:B------:R-:W-:Y:S02]  /*0ef0*/  LOP3.LUT R24, R24, 0x1, RZ, 0xc0, !PT ;  /* 0x0000000118187812 */ /* 0x000fe400078ec0ff */
[----:B------:R-:W-:-:S02]  /*0f00*/  @P0 SEL R26, RZ, 0x1, !P1 ;  /* 0x00000001ff1a0807 */ /* 0x000fc40004800000 */
[----:B------:R-:W-:Y:S02]  /*0f10*/  IADD3 R24, P0, P1, R24, R19, R15 ;  /* 0x0000001318187210 */ /* 0x000fe4000791e00f */
[----:B------:R-:W-:Y:S02]  /*0f20*/  SHF.R.U64 R15, R17, 0x4, R10 ;  /* 0x00000004110f7819 */ /* 0x000fe4000000120a */
[----:B------:R-:W-:Y:S02]  /*0f30*/  IADD3.X R19, PT, PT, RZ, RZ, RZ, P4, P5 ;  /* 0x000000ffff137210 */ /* 0x000fe400027ea4ff */
[----:B------:R-:W-:Y:S02]  /*0f40*/  LOP3.LUT R15, R15, 0x1, RZ, 0xc0, !PT ;  /* 0x000000010f0f7812 */ /* 0x000fe400078ec0ff */
[----:B------:R-:W-:Y:S02]  /*0f50*/  IADD3.X R19, PT, PT, RZ, R19, RZ, P3, P6 ;  /* 0x00000013ff137210 */ /* 0x000fe40001fec4ff */
[----:B------:R-:W-:-:S02]  /*0f60*/  IADD3 R24, P2, PT, R15, R24, RZ ;  /* 0x000000180f187210 */ /* 0x000fc40007f5e0ff */
[----:B------:R-:W-:Y:S02]  /*0f70*/  IADD3.X R15, PT, PT, RZ, R19, RZ, P0, P1 ;  /* 0x00000013ff0f7210 */ /* 0x000fe400007e24ff */
[----:B------:R-:W-:Y:S02]  /*0f80*/  ISETP.NE.U32.AND P0, PT, R24, 0x3, PT ;  /* 0x000000031800780c */ /* 0x000fe40003f05070 */
[----:B------:R-:W-:Y:S01]  /*0f90*/  LOP3.LUT R25, R25, R26, RZ, 0xfc, !PT ;  /* 0x0000001a19197212 */ /* 0x000fe200078efcff */
[----:B------:R-:W-:Y:S01]  /*0fa0*/  IMAD.X R19, RZ, RZ, R15, P2 ;  /* 0x000000ffff137224 */ /* 0x000fe200010e060f */
[----:B------:R-:W-:Y:S02]  /*0fb0*/  SHF.R.U64 R26, R20, 0x5, R11 ;  /* 0x00000005141a7819 */ /* 0x000fe4000000120b */
[----:B------:R-:W-:Y:S02]  /*0fc0*/  LOP3.LUT R25, R12, R25, RZ, 0xfc, !PT ;  /* 0x000000190c197212 */ /* 0x000fe400078efcff */
[----:B------:R-:W-:-:S02]  /*0fd0*/  ISETP.NE.AND.EX P0, PT, R19, RZ, PT, P0 ;  /* 0x000000ff1300720c */ /* 0x000fc40003f05300 */
[----:B------:R-:W-:Y:S02]  /*0fe0*/  LOP3.LUT R26, R26, 0x1, RZ, 0xc0, !PT ;  /* 0x000000011a1a7812 */ /* 0x000fe400078ec0ff */
[----:B------:R-:W-:Y:S02]  /*0ff0*/  SHF.R.U64 R12, R17, 0x5, R10 ;  /* 0x00000005110c7819 */ /* 0x000fe4000000120a */
[----:B------:R-:W-:Y:S02]  /*1000*/  SHF.R.U64 R27, R6, 0x6, R7 ;  /* 0x00000006061b7819 */ /* 0x000fe40000001207 */
[----:B------:R-:W-:Y:S02]  /*1010*/  LOP3.LUT R12, R12, 0x1, RZ, 0xc0, !PT ;  /* 0x000000010c0c7812 */ /* 0x000fe400078ec0ff */
[----:B------:R-:W-:-:S03]  /*1020*/  LOP3.LUT R27, R27, 0x1, RZ, 0xc0, !PT ;  /* 0x000000011b1b7812 */ /* 0x000fc600078ec0ff */
[----:B------:R-:W-:Y:S02]  /*1030*/  @P0 SHF.R.U64 R15, R2, 0x4, R3 ;  /* 0x00000004020f0819 */ /* 0x000fe40000001203 */
[----:B------:R-:W-:Y:S02]  /*1040*/  @P0 ISETP.NE.U32.AND P1, PT, R24, 0x2, PT ;  /* 0x000000021800080c */ /* 0x000fe40003f25070 */
[----:B------:R-:W-:Y:S02]  /*1050*/  @P0 LOP3.LUT R15, R15, 0x1, RZ, 0xc0, !PT ;  /* 0x000000010f0f0812 */ /* 0x000fe400078ec0ff */
[----:B------:R-:W-:Y:S02]  /*1060*/  @P0 ISETP.NE.AND.EX P1, PT, R19, RZ, PT, P1 ;  /* 0x000000ff1300020c */ /* 0x000fe40003f25310 */
[----:B------:R-:W-:Y:S01]  /*1070*/  @P0 ISETP.NE.U32.AND P2, PT, R15, 0x1, PT ;  /* 0x000000010f00080c */ /* 0x000fe20003f45070 */
[----:B------:R-:W-:Y:S01]  /*1080*/  IMAD.MOV.U32 R15, RZ, RZ, 0x10 ;  /* 0x00000010ff0f7424 */ /* 0x000fe200078e00ff */
[----:B------:R-:W-:-:S02]  /*1090*/  @P0 SEL R19, RZ, 0x10, P1 ;  /* 0x00000010ff130807 */ /* 0x000fc40000800000 */
[----:B------:R-:W-:Y:S02]  /*10a0*/  @P0 ISETP.NE.U32.AND.EX P1, PT, RZ, RZ, PT, P2 ;  /* 0x000000ffff00020c */ /* 0x000fe40003f25120 */
[----:B------:R-:W-:Y:S02]  /*10b0*/  SHF.R.U64 R24, R18, 0x5, R9 ;  /* 0x0000000512187819 */ /* 0x000fe40000001209 */
[----:B------:R-:W-:Y:S02]  /*10c0*/  @P0 SEL R15, R19, RZ, !P1 ;  /* 0x000000ff130f0207 */ /* 0x000fe40004800000 */
[----:B------:R-:W-:Y:S02]  /*10d0*/  SHF.R.U64 R19, R6, 0x5, R7 ;  /* 0x0000000506137819 */ /* 0x000fe40000001207 */
[----:B------:R-:W-:Y:S02]  /*10e0*/  LOP3.LUT R24, R24, 0x1, RZ, 0xc0, !PT ;  /* 0x0000000118187812 */ /* 0x000fe400078ec0ff */
[----:B------:R-:W-:-:S04]  /*10f0*/  LOP3.LUT R19, R19, 0x1, RZ, 0xc0, !PT ;  /* 0x0000000113137812 */ /* 0x000fc800078ec0ff */
[----:B------:R-:W-:Y:S02]  /*1100*/  IADD3 R24, P0, P1, R24, R26, R19 ;  /* 0x0000001a18187210 */ /* 0x000fe4000791e013 */
[----:B------:R-:W-:Y:S02]  /*1110*/  SHF.R.U64 R19, R16, 0x5, R13 ;  /* 0x0000000510137819 */ /* 0x000fe4000000120d */
        /* <DEDUP_REMOVED lines=9> */
[----:B------:R-:W-:Y:S02]  /*11b0*/  IADD3.X R24, PT, PT, RZ, RZ, RZ, P0, P1 ;  /* 0x000000ffff187210 */ /* 0x000fe400007e24ff */
[----:B------:R-:W-:Y:S02]  /*11c0*/  IADD3 R19, P0, PT, R12, R19, RZ ;  /* 0x000000130c137210 */ /* 0x000fe40007f1e0ff */
[----:B------:R-:W-:Y:S02]  /*11d0*/  IADD3.X R24, PT, PT, RZ, R24, RZ, P2, P3 ;  /* 0x00000018ff187210 */ /* 0x000fe400017e64ff */
[----:B------:R-:W-:Y:S02]  /*11e0*/  SHF.R.U64 R26, R20, 0x7, R11 ;  /* 0x00000007141a7819 */ /* 0x000fe4000000120b */
[----:B------:R-:W-:-:S02]  /*11f0*/  IADD3.X R12, PT, PT, RZ, R24, RZ, P4, P5 ;  /* 0x00000018ff0c7210 */ /* 0x000fc400027ea4ff */
[----:B------:R-:W-:-:S03]  /*1200*/  LOP3.LUT R26, R26, 0x1, RZ, 0xc0, !PT ;  /* 0x000000011a1a7812 */ /* 0x000fc600078ec0ff */
[----:B------:R-:W-:Y:S01]  /*1210*/  IMAD.X R24, RZ, RZ, R12, P0 ;  /* 0x000000ffff187224 */ /* 0x000fe200000e060c */
[----:B------:R-:W-:-:S04]  /*1220*/  ISETP.NE.U32.AND P0, PT, R19, 0x3, PT ;  /* 0x000000031300780c */ /* 0x000fc80003f05070 */
[----:B------:R-:W-:-:S13]  /*1230*/  ISETP.NE.AND.EX P0, PT, R24, RZ, PT, P0 ;  /* 0x000000ff1800720c */ /* 0x000fda0003f05300 */
[----:B------:R-:W-:Y:S02]  /*1240*/  @P0 SHF.R.U64 R12, R2, 0x5, R3 ;  /* 0x00000005020c0819 */ /* 0x000fe40000001203 */
[----:B------:R-:W-:Y:S01]  /*1250*/  @P0 ISETP.NE.U32.AND P1, PT, R19, 0x2, PT ;  /* 0x000000021300080c */ /* 0x000fe20003f25070 */
[----:B------:R-:W-:Y:S01]  /*1260*/  IMAD.MOV.U32 R19, RZ, RZ, 0x20 ;  /* 0x00000020ff137424 */ /* 0x000fe200078e00ff */
[----:B------:R-:W-:Y:S02]  /*1270*/  @P0 LOP3.LUT R12, R12, 0x1, RZ, 0xc0, !PT ;  /* 0x000000010c0c0812 */ /* 0x000fe400078ec0ff */
[----:B------:R-:W-:Y:S02]  /*1280*/  @P0 ISETP.NE.AND.EX P1, PT, R24, RZ, PT, P1 ;  /* 0x000000ff1800020c */ /* 0x000fe40003f25310 */
[----:B------:R-:W-:Y:S02]  /*1290*/  @P0 ISETP.NE.U32.AND P2, PT, R12, 0x1, PT ;  /* 0x000000010c00080c */ /* 0x000fe40003f45070 */
        /* <DEDUP_REMOVED lines=18> */
[----:B------:R-:W-:Y:S02]  /*13c0*/  LOP3.LUT R12, R22, R25, RZ, 0xfc, !PT ;  /* 0x00000019160c7212 */ /* 0x000fe400078efcff */
[----:B------:R-:W-:Y:S02]  /*13d0*/  SHF.R.U64 R22, R17, 0x6, R10 ;  /* 0x0000000611167819 */ /* 0x000fe4000000120a */
[----:B------:R-:W-:Y:S02]  /*13e0*/  IADD3.X R24, PT, PT, RZ, RZ, RZ, P0, P1 ;  /* 0x000000ffff187210 */ /* 0x000fe400007e24ff */
[----:B------:R-:W-:Y:S02]  /*13f0*/  LOP3.LUT R22, R22, 0x1, RZ, 0xc0, !PT ;  /* 0x0000000116167812 */ /* 0x000fe400078ec0ff */
[----:B------:R-:W-:-:S02]  /*1400*/  IADD3.X R24, PT, PT, RZ, R24, RZ, P2, P3 ;  /* 0x00000018ff187210 */ /* 0x000fc400017e64ff */
[----:B------:R-:W-:Y:S02]  /*1410*/  IADD3 R27, P0, PT, R22, R27, RZ ;  /* 0x0000001b161b7210 */ /* 0x000fe40007f1e0ff */
[----:B------:R-:W-:Y:S02]  /*1420*/  IADD3.X R22, PT, PT, RZ, R24, RZ, P4, P5 ;  /* 0x00000018ff167210 */ /* 0x000fe400027ea4ff */
[----:B------:R-:W-:Y:S02]  /*1430*/  SHF.R.U64 R25, R6, 0x7, R7 ;  /* 0x0000000706197819 */ /* 0x000fe40000001207 */
[----:B------:R-:W-:Y:S01]  /*1440*/  LOP3.LUT R12, R15, R12, RZ, 0xfc, !PT ;  /* 0x0000000c0f0c7212 */ /* 0x000fe200078efcff */
[----:B------:R-:W-:Y:S01]  /*1450*/  IMAD.X R24, RZ, RZ, R22, P0 ;  /* 0x000000ffff187224 */ /* 0x000fe200000e0616 */
[----:B------:R-:W-:Y:S02]  /*1460*/  ISETP.NE.U32.AND P0, PT, R27, 0x3, PT ;  /* 0x000000031b00780c */ /* 0x000fe40003f05070 */
[----:B------:R-:W-:-:S02]  /*1470*/  LOP3.LUT R25, R25, 0x1, RZ, 0xc0, !PT ;  /* 0x0000000119197812 */ /* 0x000fc400078ec0ff */
[----:B------:R-:W-:Y:S02]  /*1480*/  ISETP.NE.AND.EX P0, PT, R24, RZ, PT, P0 ;  /* 0x000000ff1800720c */ /* 0x000fe40003f05300 */
[--C-:B------:R-:W-:Y:S02]  /*1490*/  SHF.R.U64 R15, R17, 0x7, R10.reuse ;  /* 0x00000007110f7819 */ /* 0x100fe4000000120a */
[----:B------:R-:W-:Y:S02]  /*14a0*/  LOP3.LUT R19, R19, R12, RZ, 0xfc, !PT ;  /* 0x0000000c13137212 */ /* 0x000fe400078efcff */
[----:B------:R-:W-:Y:S02]  /*14b0*/  LOP3.LUT R15, R15, 0x1, RZ, 0xc0, !PT ;  /* 0x000000010f0f7812 */ /* 0x000fe400078ec0ff */
[----:B------:R-:W-:-:S04]  /*14c0*/  SHF.R.U64 R12, R17, 0x8, R10 ;  /* 0x00000008110c7819 */ /* 0x000fc8000000120a */
[----:B------:R-:W-:Y:S02]  /*14d0*/  LOP3.LUT R12, R12, 0x1, RZ, 0xc0, !PT ;  /* 0x000000010c0c7812 */ /* 0x000fe400078ec0ff */
        /* <DEDUP_REMOVED lines=11> */
[----:B------:R-:W-:Y:S02]  /*1590*/  LOP3.LUT R22, R22, R19, RZ, 0xfc, !PT ;  /* 0x0000001316167212 */ /* 0x000fe400078efcff */
[----:B------:R-:W-:-:S02]  /*15a0*/  LOP3.LUT R24, R24, 0x1, RZ, 0xc0, !PT ;  /* 0x0000000118187812 */ /* 0x000fc400078ec0ff */
[----:B------:R-:W-:Y:S02]  /*15b0*/  SHF.R.U64 R19, R17, 0x9, R10 ;  /* 0x0000000911137819 */ /* 0x000fe4000000120a */
[----:B------:R-:W-:Y:S02]  /*15c0*/  IADD3 R24, P0, P1, R24, R26, R25 ;  /* 0x0000001a18187210 */ /* 0x000fe4000791e019 */
[----:B------:R-:W-:Y:S02]  /*15d0*/  SHF.R.U64 R25, R16, 0x7, R13 ;  /* 0x0000000710197819 */ /* 0x000fe4000000120d */
[----:B------:R-:W-:Y:S02]  /*15e0*/  SHF.R.U64 R26, R23, 0x7, R14 ;  /* 0x00000007171a7819 */ /* 0x000fe4000000120e */
[----:B------:R-:W-:Y:S02]  /*15f0*/  LOP3.LUT R25, R25, 0x1, RZ, 0xc0, !PT ;  /* 0x0000000119197812 */ /* 0x000fe400078ec0ff */
[----:B------:R-:W-:-:S02]  /*1600*/  LOP3.LUT R26, R26, 0x1, RZ, 0xc0, !PT ;  /* 0x000000011a1a7812 */ /* 0x000fc400078ec0ff */
[----:B------:R-:W-:Y:S02]  /*1610*/  LOP3.LUT R19, R19, 0x1, RZ, 0xc0, !PT ;  /* 0x0000000113137812 */ /* 0x000fe400078ec0ff */
[----:B------:R-:W-:Y:S02]  /*1620*/  IADD3 R26, P2, P3, R26, R24, R25 ;  /* 0x000000181a1a7210 */ /* 0x000fe40007b5e019 */
[----:B------:R-:W-:Y:S02]  /*1630*/  SHF.R.U64 R25, R21, 0x7, R8 ;  /* 0x0000000715197819 */ /* 0x000fe40000001208 */
[----:B------:R-:W-:Y:S02]  /*1640*/  SHF.R.U64 R24, R4, 0x7, R5 ;  /* 0x0000000704187819 */ /* 0x000fe40000001205 */
[----:B------:R-:W-:Y:S02]  /*1650*/  LOP3.LUT R25, R25, 0x1, RZ, 0xc0, !PT ;  /* 0x0000000119197812 */ /* 0x000fe400078ec0ff */
[----:B------:R-:W-:-:S02]  /*1660*/  LOP3.LUT R24, R24, 0x1, RZ, 0xc0, !PT ;  /* 0x0000000118187812 */ /* 0x000fc400078ec0ff */
[----:B------:R-:W-:Y:S02]  /*1670*/  LOP3.LUT R27, R27, 0x1, RZ, 0xc0, !PT ;  /* 0x000000011b1b7812 */ /* 0x000fe400078ec0ff */
[----:B------:R-:W-:Y:S02]  /*1680*/  IADD3 R24, P4, P5, R24, R26, R25 ;  /* 0x0000001a18187210 */ /* 0x000fe40007d9e019 */
[----:B------:R-:W-:Y:S02]  /*1690*/  IADD3.X R25, PT, PT, RZ, RZ, RZ, P0, P1 ;  /* 0x000000ffff197210 */ /* 0x000fe400007e24ff */
[----:B------:R-:W-:Y:S02]  /*16a0*/  IADD3 R24, P0, PT, R15, R24, RZ ;  /* 0x000000180f187210 */ /* 0x000fe40007f1e0ff */
[----:B------:R-:W-:Y:S02]  /*16b0*/  IADD3.X R25, PT, PT, RZ, R25, RZ, P2, P3 ;  /* 0x00000019ff197210 */ /* 0x000fe400017e64ff */
[----:B------:R-:W-:-:S02]  /*16c0*/  SHF.R.U64 R26, R20, 0x8, R11 ;  /* 0x00000008141a7819 */ /* 0x000fc4000000120b */
[----:B------:R-:W-:Y:S02]  /*16d0*/  IADD3.X R15, PT, PT, RZ, R25, RZ, P4, P5 ;  /* 0x00000019ff0f7210 */ /* 0x000fe400027ea4ff */
[----:B------:R-:W-:-:S03]  /*16e0*/  LOP3.LUT R26, R26, 0x1, RZ, 0xc0, !PT ;  /* 0x000000011a1a7812 */ /* 0x000fc600078ec0ff */
[----:B------:R-:W-:Y:S01]  /*16f0*/  IMAD.X R25, RZ, RZ, R15, P0 ;  /* 0x000000ffff197224 */ /* 0x000fe200000e060f */
[----:B------:R-:W-:-:S04]  /*1700*/  ISETP.NE.U32.AND P0, PT, R24, 0x3, PT ;  /* 0x000000031800780c */ /* 0x000fc80003f05070 */
[----:B------:R-:W-:-:S13]  /*1710*/  ISETP.NE.AND.EX P0, PT, R25, RZ, PT, P0 ;  /* 0x000000ff1900720c */ /* 0x000fda0003f05300 */
        /* <DEDUP_REMOVED lines=12> */
[----:B------:R-:W-:-:S02]  /*17e0*/  LOP3.LUT R24, R24, 0x1, RZ, 0xc0, !PT ;  /* 0x0000000118187812 */ /* 0x000fc400078ec0ff */
[----:B------:R-:W-:Y:S02]  /*17f0*/  LOP3.LUT R15, R15, R22, RZ, 0xfc, !PT ;  /* 0x000000160f0f7212 */ /* 0x000fe400078efcff */
[----:B------:R-:W-:Y:S02]  /*1800*/  IADD3 R24, P0, P1, R24, R26, R25 ;  /* 0x0000001a18187210 */ /* 0x000fe4000791e019 */
[----:B------:R-:W-:Y:S02]  /*1810*/  SHF.R.U64 R25, R16, 0x8, R13 ;  /* 0x0000000810197819 */ /* 0x000fe4000000120d */
[----:B------:R-:W-:Y:S02]  /*1820*/  SHF.R.U64 R26, R23, 0x8, R14 ;  /* 0x00000008171a7819 */ /* 0x000fe4000000120e */
[----:B------:R-:W-:Y:S02]  /*1830*/  LOP3.LUT R25, R25, 0x1, RZ, 0xc0, !PT ;  /* 0x0000000119197812 */ /* 0x000fe400078ec0ff */
        /* <DEDUP_REMOVED lines=631> */
[----:B------:R-:W-:Y:S01]  /*3fb0*/  @P0 ISETP.NE.AND.EX P1, PT, R25, RZ, PT, P1 ;  /* 0x000000ff1900020c */ /* 0x000fe20003f25310 */
[----:B------:R-:W-:Y:S01]  /*3fc0*/  IMAD.MOV.U32 R25, RZ, RZ, 0x2000000 ;  /* 0x02000000ff197424 */ /* 0x000fe200078e00ff */
[----:B------:R-:W-:Y:S02]  /*3fd0*/  @P0 ISETP.NE.U32.AND P2, PT, R19, 0x1, PT ;  /* 0x000000011300080c */ /* 0x000fe40003f45070 */
        /* <DEDUP_REMOVED lines=13> */
[----:B------:R-:W-:Y:S02]  /*40b0*/  IADD3.X R22, PT, PT, RZ, RZ, RZ, P0, P1 ;  /* 0x000000ffff167210 */ /* 0x000fe400007e24ff */
[----:B------:R-:W-:Y:S02]  /*40c0*/  IADD3 R26, P2, P3, R26, R24, R19 ;  /* 0x000000181a1a7210 */ /* 0x000fe40007b5e013 */
[----:B------:R-:W-:Y:S02]  /*40d0*/  SHF.R.U64 R19, R21, 0x1a, R8 ;  /* 0x0000001a15137819 */ /* 0x000fe40000001208 */
[----:B------:R-:W-:Y:S02]  /*40e0*/  SHF.R.U64 R24, R4, 0x1a, R5 ;  /* 0x0000001a04187819 */ /* 0x000fe40000001205 */
[----:B------:R-:W-:Y:S02]  /*40f0*/  LOP3.LUT R19, R19, 0x1, RZ, 0xc0, !PT ;  /* 0x0000000113137812 */ /* 0x000fe400078ec0ff */
[----:B------:R-:W-:-:S02]  /*4100*/  LOP3.LUT R24, R24, 0x1, RZ, 0xc0, !PT ;  /* 0x0000000118187812 */ /* 0x000fc400078ec0ff */
[----:B------:R-:W-:Y:S02]  /*4110*/  IADD3.X R22, PT, PT, RZ, R22, RZ, P2, P3 ;  /* 0x00000016ff167210 */ /* 0x000fe400017e64ff */
[----:B------:R-:W-:Y:S02]  /*4120*/  IADD3 R24, P4, P5, R24, R26, R19 ;  /* 0x0000001a18187210 */ /* 0x000fe40007d9e013 */
[----:B------:R-:W-:Y:S02]  /*4130*/  SHF.R.U64 R19, R17, 0x1a, R10 ;  /* 0x0000001a11137819 */ /* 0x000fe4000000120a */
[----:B------:R-:W-:Y:S02]  /*4140*/  SHF.R.U64 R26, R20, 0x1b, R11 ;  /* 0x0000001b141a7819 */ /* 0x000fe4000000120b */
[----:B------:R-:W-:Y:S02]  /*4150*/  LOP3.LUT R19, R19, 0x1, RZ, 0xc0, !PT ;  /* 0x0000000113137812 */ /* 0x000fe400078ec0ff */
[----:B------:R-:W-:-:S02]  /*4160*/  LOP3.LUT R26, R26, 0x1, RZ, 0xc0, !PT ;  /* 0x000000011a1a7812 */ /* 0x000fc400078ec0ff */
[----:B------:R-:W-:Y:S02]  /*4170*/  IADD3 R24, P0, PT, R19, R24, RZ ;  /* 0x0000001813187210 */ /* 0x000fe40007f1e0ff */
[----:B------:R-:W-:Y:S02]  /*4180*/  IADD3.X R19, PT, PT, RZ, R22, RZ, P4, P5 ;  /* 0x00000016ff137210 */ /* 0x000fe400027ea4ff */
[----:B------:R-:W-:-:S03]  /*4190*/  SHF.R.U64 R12, R17, 0x1c, R10 ;  /* 0x0000001c110c7819 */ /* 0x000fc6000000120a */
[----:B------:R-:W-:Y:S01]  /*41a0*/  IMAD.X R22, RZ, RZ, R19, P0 ;  /* 0x000000ffff167224 */ /* 0x000fe200000e0613 */
[----:B------:R-:W-:Y:S02]  /*41b0*/  ISETP.NE.U32.AND P0, PT, R24, 0x3, PT ;  /* 0x000000031800780c */ /* 0x000fe40003f05070 */
[----:B------:R-:W-:Y:S02]  /*41c0*/  LOP3.LUT R12, R12, 0x1, RZ, 0xc0, !PT ;  /* 0x000000010c0c7812 */ /* 0x000fe400078ec0ff */
        /* <DEDUP_REMOVED lines=94> */
[----:B------:R-:W-:-:S04]  /*47b0*/  LOP3.LUT R27, R27, 0x1, RZ, 0xc0, !PT ;  /* 0x000000011b1b7812 */ /* 0x000fc800078ec0ff */
[----:B------:R-:W-:Y:S02]  /*47c0*/  IADD3 R27, P4, P5, R27, R22, R12 ;  /* 0x000000161b1b7210 */ /* 0x000fe40007d9e00c */
[----:B------:R-:W-:Y:S02]  /*47d0*/  SHF.R.U64 R12, R17, 0x1d, R10 ;  /* 0x0000001d110c7819 */ /* 0x000fe4000000120a */
[----:B------:R-:W-:Y:S02]  /*47e0*/  IADD3.X R22, PT, PT, RZ, RZ, RZ, P0, P1 ;  /* 0x000000ffff167210 */ /* 0x000fe400007e24ff */
[----:B------:R-:W-:Y:S02]  /*47f0*/  LOP3.LUT R12, R12, 0x1, RZ, 0xc0, !PT ;  /* 0x000000010c0c7812 */ /* 0x000fe400078ec0ff */
[----:B------:R-:W-:Y:S02]  /*4800*/  IADD3.X R22, PT, PT, RZ, R22, RZ, P2, P3 ;  /* 0x00000016ff167210 */ /* 0x000fe400017e64ff */
[----:B------:R-:W-:-:S02]  /*4810*/  IADD3 R27, P0, PT, R12, R27, RZ ;  /* 0x0000001b0c1b7210 */ /* 0x000fc40007f1e0ff */
[----:B------:R-:W-:-:S05]  /*4820*/  IADD3.X R12, PT, PT, RZ, R22, RZ, P4, P5 ;  /* 0x00000016ff0c7210 */ /* 0x000fca00027ea4ff */
        /* <DEDUP_REMOVED lines=13> */
[C-C-:B------:R-:W-:Y:S02]  /*4900*/  SHF.R.U64 R22, R18.reuse, 0x1e, R9.reuse ;  /* 0x0000001e12167819 */ /* 0x140fe40000001209 */
[----:B------:R-:W-:Y:S02]  /*4910*/  SHF.R.U64 R18, R18, 0x1f, R9 ;  /* 0x0000001f12127819 */ /* 0x000fe40000001209 */
        /* <DEDUP_REMOVED lines=16> */
[----:B------:R-:W-:Y:S02]  /*4a20*/  LOP3.LUT R6, R19, R24, RZ, 0xfc, !PT ;  /* 0x0000001813067212 */ /* 0x000fe400078efcff */
[----:B------:R-:W-:Y:S02]  /*4a30*/  LOP3.LUT R25, R25, 0x1, RZ, 0xc0, !PT ;  /* 0x0000000119197812 */ /* 0x000fe400078ec0ff */
[----:B------:R-:W-:-:S02]  /*4a40*/  IADD3.X R19, PT, PT, RZ, RZ, RZ, P4, P5 ;  /* 0x000000ffff137210 */ /* 0x000fc400027ea4ff */
[----:B------:R-:W-:Y:S02]  /*4a50*/  IADD3 R24, P5, P4, R18, R20, R25 ;  /* 0x0000001412187210 */ /* 0x000fe40007cbe019 */
[----:B------:R-:W-:Y:S02]  /*4a60*/  LOP3.LUT R18, R11, 0x1, RZ, 0xc0, !PT ;  /* 0x000000010b127812 */ /* 0x000fe400078ec0ff */
[----:B------:R-:W-:Y:S02]  /*4a70*/  LOP3.LUT R25, R7, 0x1, RZ, 0xc0, !PT ;  /* 0x0000000107197812 */ /* 0x000fe400078ec0ff */
[----:B------:R-:W-:Y:S02]  /*4a80*/  LOP3.LUT R20, R9, 0x1, RZ, 0xc0, !PT ;  /* 0x0000000109147812 */ /* 0x000fe400078ec0ff */
[----:B------:R-:W-:Y:S02]  /*4a90*/  IADD3.X R19, PT, PT, RZ, R19, RZ, P1, P3 ;  /* 0x00000013ff137210 */ /* 0x000fe40000fe64ff */
[----:B------:R-:W-:-:S02]  /*4aa0*/  IADD3 R20, P1, P6, R20, R18, R25 ;  /* 0x0000001214147210 */ /* 0x000fc40007e3e019 */
[----:B------:R-:W-:Y:S02]  /*4ab0*/  IADD3 R18, P3, PT, R27, R22, RZ ;  /* 0x000000161b127210 */ /* 0x000fe40007f7e0ff */
[----:B------:R-:W-:Y:S02]  /*4ac0*/  LOP3.LUT R22, R14, 0x1, RZ, 0xc0, !PT ;  /* 0x000000010e167812 */ /* 0x000fe400078ec0ff */
[----:B------:R-:W-:Y:S02]  /*4ad0*/  LOP3.LUT R25, R13, 0x1, RZ, 0xc0, !PT ;  /* 0x000000010d197812 */ /* 0x000fe400078ec0ff */
[----:B------:R-:W-:Y:S02]  /*4ae0*/  IADD3.X R26, PT, PT, RZ, RZ, RZ, P1, P6 ;  /* 0x000000ffff1a7210 */ /* 0x000fe40000fec4ff */
[----:B------:R-:W-:Y:S02]  /*4af0*/  IADD3 R22, P1, P6, R22, R20, R25 ;  /* 0x0000001416167210 */ /* 0x000fe40007e3e019 */
[----:B------:R-:W-:-:S02]  /*4b00*/  LOP3.LUT R20, R8, 0x1, RZ, 0xc0, !PT ;  /* 0x0000000108147812 */ /* 0x000fc400078ec0ff */
[----:B------:R-:W-:Y:S02]  /*4b10*/  LOP3.LUT R25, R5, 0x1, RZ, 0xc0, !PT ;  /* 0x0000000105197812 */ /* 0x000fe400078ec0ff */
[----:B------:R-:W-:Y:S02]  /*4b20*/  IADD3.X R26, PT, PT, RZ, R26, RZ, P1, P6 ;  /* 0x0000001aff1a7210 */ /* 0x000fe40000fec4ff */
[----:B------:R-:W-:Y:S02]  /*4b30*/  IADD3 R25, P1, P6, R25, R22, R20 ;  /* 0x0000001619197210 */ /* 0x000fe40007e3e014 */
[----:B------:R-:W-:Y:S02]  /*4b40*/  LOP3.LUT R20, R10, 0x1, RZ, 0xc0, !PT ;  /* 0x000000010a147812 */ /* 0x000fe400078ec0ff */
[----:B------:R-:W-:Y:S02]  /*4b50*/  IADD3.X R22, PT, PT, RZ, R26, RZ, P1, P6 ;  /* 0x0000001aff167210 */ /* 0x000fe40000fec4ff */
[----:B------:R-:W-:-:S02]  /*4b60*/  IADD3 R20, P1, PT, R20, R25, RZ ;  /* 0x0000001914147210 */ /* 0x000fc40007f3e0ff */
[----:B------:R-:W-:Y:S02]  /*4b70*/  IADD3.X R19, PT, PT, RZ, R19, RZ, P0, P2 ;  /* 0x00000013ff137210 */ /* 0x000fe400007e44ff */
[----:B------:R-:W-:Y:S01]  /*4b80*/  SHF.R.U32.HI R25, RZ, 0x1, R11 ;  /* 0x00000001ff197819 */ /* 0x000fe2000001160b */
[----:B------:R-:W-:Y:S01]  /*4b90*/  IMAD.X R22, RZ, RZ, R22, P1 ;  /* 0x000000ffff167224 */ /* 0x000fe200008e0616 */
[----:B------:R-:W-:Y:S02]  /*4ba0*/  ISETP.NE.U32.AND P1, PT, R20, 0x3, PT ;  /* 0x000000031400780c */ /* 0x000fe40003f25070 */
[----:B------:R-:W-:Y:S02]  /*4bb0*/  SHF.R.U32.HI R26, RZ, 0x1, R7 ;  /* 0x00000001ff1a7819 */ /* 0x000fe40000011607 */
[----:B------:R-:W-:Y:S02]  /*4bc0*/  ISETP.NE.AND.EX P1, PT, R22, RZ, PT, P1 ;  /* 0x000000ff1600720c */ /* 0x000fe40003f25310 */
[----:B------:R-:W-:-:S02]  /*4bd0*/  LOP3.LUT R25, R25, 0x1, RZ, 0xc0, !PT ;  /* 0x0000000119197812 */ /* 0x000fc400078ec0ff */
[----:B------:R-:W-:Y:S02]  /*4be0*/  LOP3.LUT R26, R26, 0x1, RZ, 0xc0, !PT ;  /* 0x000000011a1a7812 */ /* 0x000fe400078ec0ff */
[----:B------:R-:W-:Y:S02]  /*4bf0*/  SHF.R.U32.HI R27, RZ, 0x2, R9 ;  /* 0x00000002ff1b7819 */ /* 0x000fe40000011609 */
[----:B------:R-:W-:Y:S02]  /*4c00*/  SHF.R.U64 R23, R23, 0x1f, R14 ;  /* 0x0000001f17177819 */ /* 0x000fe4000000120e */
[----:B------:R-:W-:Y:S02]  /*4c10*/  LOP3.LUT R27, R27, 0x1, RZ, 0xc0, !PT ;  /* 0x000000011b1b7812 */ /* 0x000fe400078ec0ff */
[----:B------:R-:W-:Y:S02]  /*4c20*/  LOP3.LUT R16, R16, 0x1, RZ, 0xc0, !PT ;  /* 0x0000000110107812 */ /* 0x000fe400078ec0ff */
[----:B------:R-:W-:-:S02]  /*4c30*/  @P1 ISETP.NE.U32.AND P6, PT, R20, 0x2, PT ;  /* 0x000000021400180c */ /* 0x000fc40003fc5070 */
[----:B------:R-:W-:Y:S02]  /*4c40*/  @P1 LOP3.LUT R20, R3, 0x1, RZ, 0xc0, !PT ;  /* 0x0000000103141812 */ /* 0x000fe400078ec0ff */
[----:B------:R-:W-:Y:S01]  /*4c50*/  @P1 ISETP.NE.AND.EX P0, PT, R22, RZ, PT, P6 ;  /* 0x000000ff1600120c */ /* 0x000fe20003f05360 */
[----:B------:R-:W-:Y:S01]  /*4c60*/  IMAD.X R22, RZ, RZ, R19, P3 ;  /* 0x000000ffff167224 */ /* 0x000fe200018e0613 */
[----:B------:R-:W-:Y:S01]  /*4c70*/  @P1 ISETP.NE.U32.AND P2, PT, R20, 0x1, PT ;  /* 0x000000011400180c */ /* 0x000fe20003f45070 */
[----:B------:R-:W-:Y:S01]  /*4c80*/  IMAD.MOV.U32 R20, RZ, RZ, 0x1 ;  /* 0x00000001ff147424 */ /* 0x000fe200078e00ff */
[----:B------:R-:W-:Y:S02]  /*4c90*/  @P1 SEL R19, RZ, 0x1, P0 ;  /* 0x00000001ff131807 */ /* 0x000fe40000000000 */
[----:B------:R-:W-:Y:S02]  /*4ca0*/  @P1 ISETP.NE.U32.AND.EX P2, PT, RZ, RZ, PT, P2 ;  /* 0x000000ffff00120c */ /* 0x000fe40003f45120 */
[----:B------:R-:W-:-:S02]  /*4cb0*/  ISETP.NE.U32.AND P3, PT, R18, 0x3, PT ;  /* 0x000000031200780c */ /* 0x000fc40003f65070 */
[----:B------:R-:W-:Y:S02]  /*4cc0*/  @P1 SEL R20, R19, RZ, !P2 ;  /* 0x000000ff13141207 */ /* 0x000fe40005000000 */
[----:B------:R-:W-:Y:S02]  /*4cd0*/  SHF.R.U32.HI R19, RZ, 0x1, R9 ;  /* 0x00000001ff137819 */ /* 0x000fe40000011609 */
[----:B------:R-:W-:Y:S02]  /*4ce0*/  ISETP.NE.AND.EX P0, PT, R22, RZ, PT, P3 ;  /* 0x000000ff1600720c */ /* 0x000fe40003f05330 */
[----:B------:R-:W-:Y:S02]  /*4cf0*/  LOP3.LUT R19, R19, 0x1, RZ, 0xc0, !PT ;  /* 0x0000000113137812 */ /* 0x000fe400078ec0ff */
[----:B------:R-:W-:Y:S02]  /*4d00*/  LOP3.LUT R23, R23, 0x1, RZ, 0xc0, !PT ;  /* 0x0000000117177812 */ /* 0x000fe400078ec0ff */
[----:B------:R-:W-:-:S02]  /*4d10*/  IADD3 R19, P2, P3, R19, R25, R26 ;  /* 0x0000001913137210 */ /* 0x000fc40007b5e01a */
[----:B------:R-:W-:Y:S02]  /*4d20*/  SHF.R.U32.HI R25, RZ, 0x1, R14 ;  /* 0x00000001ff197819 */ /* 0x000fe4000001160e */
[----:B------:R-:W-:Y:S02]  /*4d30*/  SHF.R.U32.HI R26, RZ, 0x1, R13 ;  /* 0x00000001ff1a7819 */ /* 0x000fe4000001160d */
[----:B------:R-:W-:Y:S02]  /*4d40*/  LOP3.LUT R25, R25, 0x1, RZ, 0xc0, !PT ;  /* 0x0000000119197812 */ /* 0x000fe400078ec0ff */
[----:B------:R-:W-:Y:S02]  /*4d50*/  LOP3.LUT R26, R26, 0x1, RZ, 0xc0, !PT ;  /* 0x000000011a1a7812 */ /* 0x000fe400078ec0ff */
[----:B------:R-:W-:Y:S02]  /*4d60*/  @P0 ISETP.NE.U32.AND P1, PT, R18, 0x2, PT ;  /* 0x000000021200080c */ /* 0x000fe40003f25070 */
[----:B------:R-:W-:-:S02]  /*4d70*/  IADD3.X R18, PT, PT, RZ, RZ, RZ, P2, P3 ;  /* 0x000000ffff127210 */ /* 0x000fc400017e64ff */
[----:B------:R-:W-:Y:S02]  /*4d80*/  IADD3 R25, P2, P3, R25, R19, R26 ;  /* 0x0000001319197210 */ /* 0x000fe40007b5e01a */
[----:B------:R-:W-:Y:S02]  /*4d90*/  SHF.R.U32.HI R19, RZ, 0x1, R8 ;  /* 0x00000001ff137819 */ /* 0x000fe40000011608 */
[----:B------:R-:W-:Y:S02]  /*4da0*/  SHF.R.U32.HI R26, RZ, 0x1, R5 ;  /* 0x00000001ff1a7819 */ /* 0x000fe40000011605 */
[----:B------:R-:W-:Y:S02]  /*4db0*/  LOP3.LUT R19, R19, 0x1, RZ, 0xc0, !PT ;  /* 0x0000000113137812 */ /* 0x000fe400078ec0ff */
[----:B------:R-:W-:Y:S02]  /*4dc0*/  LOP3.LUT R26, R26, 0x1, RZ, 0xc0, !PT ;  /* 0x000000011a1a7812 */ /* 0x000fe400078ec0ff */
[----:B------:R-:W-:-:S02]  /*4dd0*/  IADD3.X R18, PT, PT, RZ, R18, RZ, P2, P3 ;  /* 0x00000012ff127210 */ /* 0x000fc400017e64ff */
[----:B------:R-:W-:Y:S02]  /*4de0*/  IADD3 R26, P2, P3, R26, R25, R19 ;  /* 0x000000191a1a7210 */ /* 0x000fe40007b5e013 */
[----:B------:R-:W-:Y:S02]  /*4df0*/  SHF.R.U32.HI R19, RZ, 0x1, R10 ;  /* 0x00000001ff137819 */ /* 0x000fe4000001160a */
[----:B------:R-:W-:Y:S02]  /*4e00*/  IADD3.X R18, PT, PT, RZ, R18, RZ, P2, P3 ;  /* 0x00000012ff127210 */ /* 0x000fe400017e64ff */
[----:B------:R-:W-:Y:S02]  /*4e10*/  LOP3.LUT R19, R19, 0x1, RZ, 0xc0, !PT ;  /* 0x0000000113137812 */ /* 0x000fe400078ec0ff */
[----:B------:R-:W-:Y:S02]  /*4e20*/  @P0 ISETP.NE.AND.EX P1, PT, R22, RZ, PT, P1 ;  /* 0x000000ff1600020c */ /* 0x000fe40003f25310 */
[----:B------:R-:W-:-:S02]  /*4e30*/  IADD3 R19, P6, PT, R19, R26, RZ ;  /* 0x0000001a13137210 */ /* 0x000fc40007fde0ff */
[--C-:B------:R-:W-:Y:S02]  /*4e40*/  SHF.R.U32.HI R26, RZ, 0x2, R7.reuse ;  /* 0x00000002ff1a7819 */ /* 0x100fe40000011607 */
[----:B------:R-:W-:Y:S01]  /*4e50*/  ISETP.NE.U32.AND P2, PT, R19, 0x3, PT ;  /* 0x000000031300780c */ /* 0x000fe20003f45070 */
[----:B------:R-:W-:Y:S01]  /*4e60*/  IMAD.X R25, RZ, RZ, R18, P6 ;  /* 0x000000ffff197224 */ /* 0x000fe200030e0612 */
[----:B------:R-:W-:Y:S02]  /*4e70*/  LOP3.LUT R26, R26, 0x1, RZ, 0xc0, !PT ;  /* 0x000000011a1a7812 */ /* 0x000fe400078ec0ff */
[----:B------:R-:W-:Y:S02]  /*4e80*/  SHF.R.U32.HI R22, RZ, 0x3, R7 ;  /* 0x00000003ff167819 */ /* 0x000fe40000011607 */
[----:B------:R-:W-:Y:S02]  /*4e90*/  ISETP.NE.AND.EX P2, PT, R25, RZ, PT, P2 ;  /* 0x000000ff1900720c */ /* 0x000fe40003f45320 */
[----:B------:R-:W-:-:S02]  /*4ea0*/  LOP3.LUT R22, R22, 0x1, RZ, 0xc0, !PT ;  /* 0x0000000116167812 */ /* 0x000fc400078ec0ff */
[--C-:B------:R-:W-:Y:S02]  /*4eb0*/  SHF.R.U64 R17, R17, 0x1f, R10.reuse ;  /* 0x0000001f11117819 */ /* 0x100fe4000000120a */
[----:B------:R-:W-:Y:S02]  /*4ec0*/  LOP3.LUT R15, R15, R6, RZ, 0xfc, !PT ;  /* 0x000000060f0f7212 */ /* 0x000fe400078efcff */
[----:B------:R-:W-:Y:S02]  /*4ed0*/  LOP3.LUT R17, R17, 0x1, RZ, 0xc0, !PT ;  /* 0x0000000111117812 */ /* 0x000fe400078ec0ff */
[----:B------:R-:W-:-:S03]  /*4ee0*/  SHF.R.U32.HI R6, RZ, 0x1a, R10 ;  /* 0x0000001aff067819 */ /* 0x000fc6000001160a */
[----:B------:R-:W-:Y:S02]  /*4ef0*/  @P2 SHF.R.U32.HI R18, RZ, 0x1, R3 ;  /* 0x00000001ff122819 */ /* 0x000fe40000011603 */
[----:B------:R-:W-:Y:S02]  /*4f00*/  @P2 ISETP.NE.U32.AND P3, PT, R19, 0x2, PT ;  /* 0x000000021300280c */ /* 0x000fe40003f65070 */
[----:B------:R-:W-:Y:S02]  /*4f10*/  @P2 LOP3.LUT R18, R18, 0x1, RZ, 0xc0, !PT ;  /* 0x0000000112122812 */ /* 0x000fe400078ec0ff */
[----:B------:R-:W-:Y:S02]  /*4f20*/  @P2 ISETP.NE.AND.EX P3, PT, R25, RZ, PT, P3 ;  /* 0x000000ff1900220c */ /* 0x000fe40003f65330 */
[----:B------:R-:W-:Y:S01]  /*4f30*/  @P2 ISETP.NE.U32.AND P6, PT, R18, 0x1, PT ;  /* 0x000000011200280c */ /* 0x000fe20003fc5070 */
[----:B------:R-:W-:Y:S01]  /*4f40*/  IMAD.MOV.U32 R18, RZ, RZ, 0x2 ;  /* 0x00000002ff127424 */ /* 0x000fe200078e00ff */
[----:B------:R-:W-:-:S02]  /*4f50*/  @P2 SEL R19, RZ, 0x2, P3 ;  /* 0x00000002ff132807 */ /* 0x000fc40001800000 */
[----:B------:R-:W-:Y:S02]  /*4f60*/  @P2 ISETP.NE.U32.AND.EX P3, PT, RZ, RZ, PT, P6 ;  /* 0x000000ffff00220c */ /* 0x000fe40003f65160 */
[----:B------:R-:W-:Y:S02]  /*4f70*/  SHF.R.U32.HI R25, RZ, 0x2, R14 ;  /* 0x00000002ff197819 */ /* 0x000fe4000001160e */
[----:B------:R-:W-:Y:S02]  /*4f80*/  @P2 SEL R18, R19, RZ, !P3 ;  /* 0x000000ff13122207 */ /* 0x000fe40005800000 */
[----:B------:R-:W-:Y:S02]  /*4f90*/  SHF.R.U32.HI R19, RZ, 0x2, R11 ;  /* 0x00000002ff137819 */ /* 0x000fe4000001160b */
[----:B------:R-:W-:Y:S02]  /*4fa0*/  LOP3.LUT R25, R25, 0x1, RZ, 0xc0, !PT ;  /* 0x0000000119197812 */ /* 0x000fe400078ec0ff */
[----:B------:R-:W-:-:S02]  /*4fb0*/  LOP3.LUT R19, R19, 0x1, RZ, 0xc0, !PT ;  /* 0x0000000113137812 */ /* 0x000fc400078ec0ff */
[----:B------:R-:W-:Y:S02]  /*4fc0*/  LOP3.LUT R6, R6, 0x1, RZ, 0xc0, !PT ;  /* 0x0000000106067812 */ /* 0x000fe400078ec0ff */
[----:B------:R-:W-:Y:S02]  /*4fd0*/  IADD3 R27, P2, P3, R27, R19, R26 ;  /* 0x000000131b1b7210 */ /* 0x000fe40007b5e01a */
[----:B------:R-:W-:Y:S02]  /*4fe0*/  SHF.R.U32.HI R26, RZ, 0x2, R13 ;  /* 0x00000002ff1a7819 */ /* 0x000fe4000001160d */
[----:B------:R-:W-:Y:S02]  /*4ff0*/  IADD3.X R19, PT, PT, RZ, RZ, RZ, P2, P3 ;  /* 0x000000ffff137210 */ /* 0x000fe400017e64ff */
[----:B------:R-:W-:-:S04]  /*5000*/  LOP3.LUT R26, R26, 0x1, RZ, 0xc0, !PT ;  /* 0x000000011a1a7812 */ /* 0x000fc800078ec0ff */
        /* <DEDUP_REMOVED lines=10> */
[----:B------:R-:W-:Y:S02]  /*50b0*/  SHF.R.U32.HI R27, RZ, 0x4, R9 ;  /* 0x00000004ff1b7819 */ /* 0x000fe40000011609 */
[----:B------:R-:W-:-:S02]  /*50c0*/  IADD3 R25, P6, PT, R25, R26, RZ ;  /* 0x0000001a19197210 */ /* 0x000fc40007fde0ff */
[----:B------:R-:W-:Y:S02]  /*50d0*/  LOP3.LUT R27, R27, 0x1, RZ, 0xc0, !PT ;  /* 0x000000011b1b7812 */ /* 0x000fe400078ec0ff */
[----:B------:R-:W-:Y:S01]  /*50e0*/  ISETP.NE.U32.AND P3, PT, R25, 0x3, PT ;  /* 0x000000031900780c */ /* 0x000fe20003f65070 */
[----:B------:R-:W-:-:S05]  /*50f0*/  IMAD.X R26, RZ, RZ, R19, P6 ;  /* 0x000000ffff1a7224 */ /* 0x000fca00030e0613 */
[----:B------:R-:W-:-:S13]  /*5100*/  ISETP.NE.AND.EX P3, PT, R26, RZ, PT, P3 ;  /* 0x000000ff1a00720c */ /* 0x000fda0003f65330 */
        /* <DEDUP_REMOVED lines=8> */
[----:B------:R-:W-:Y:S02]  /*5190*/  @P0 SEL R26, RZ, 0x40000000, P1 ;  /* 0x40000000ff1a0807 */ /* 0x000fe40000800000 */
[----:B------:R-:W-:Y:S02]  /*51a0*/  @P3 SEL R19, R25, RZ, !P6 ;  /* 0x000000ff19133207 */ /* 0x000fe40007000000 */
[----:B------:R-:W-:Y:S02]  /*51b0*/  IADD3 R24, P2, P3, R23, R24, R16 ;  /* 0x0000001817187210 */ /* 0x000fe40007b5e010 */
[----:B------:R-:W-:Y:S02]  /*51c0*/  @P0 SHF.R.U64 R16, R2, 0x1e, R3 ;  /* 0x0000001e02100819 */ /* 0x000fe40000001203 */
[----:B------:R-:W-:-:S02]  /*51d0*/  SHF.R.U32.HI R25, RZ, 0x3, R11 ;  /* 0x00000003ff197819 */ /* 0x000fc4000001160b */
[----:B------:R-:W-:Y:S02]  /*51e0*/  @P0 LOP3.LUT R16, R16, 0x1, RZ, 0xc0, !PT ;  /* 0x0000000110100812 */ /* 0x000fe400078ec0ff */
[----:B------:R-:W-:Y:S02]  /*51f0*/  SHF.R.U32.HI R23, RZ, 0x3, R9 ;  /* 0x00000003ff177819 */ /* 0x000fe40000011609 */
[----:B------:R-:W-:Y:S01]  /*5200*/  @P0 ISETP.NE.U32.AND P6, PT, R16, 0x1, PT ;  /* 0x000000011000080c */ /* 0x000fe20003fc5070 */
[----:B------:R-:W-:Y:S01]  /*5210*/  IMAD.MOV.U32 R16, RZ, RZ, 0x40000000 ;  /* 0x40000000ff107424 */ /* 0x000fe200078e00ff */
[----:B------:R-:W-:Y:S02]  /*5220*/  LOP3.LUT R25, R25, 0x1, RZ, 0xc0, !PT ;  /* 0x0000000119197812 */ /* 0x000fe400078ec0ff */
[----:B------:R-:W-:Y:S02]  /*5230*/  @P0 ISETP.NE.U32.AND.EX P6, PT, RZ, RZ, PT, P6 ;  /* 0x000000ffff00020c */ /* 0x000fe40003fc5160 */
[----:B------:R-:W-:-:S02]  /*5240*/  LOP3.LUT R23, R23, 0x1, RZ, 0xc0, !PT ;  /* 0x0000000117177812 */ /* 0x000fc400078ec0ff */
[----:B------:R-:W-:Y:S02]  /*5250*/  @P0 SEL R16, R26, RZ, !P6 ;  /* 0x000000ff1a100207 */ /* 0x000fe40007000000 */
[----:B------:R-:W-:Y:S02]  /*5260*/  IADD3 R23, P0, P1, R23, R25, R22 ;  /* 0x0000001917177210 */ /* 0x000fe4000791e016 */
[----:B------:R-:W-:Y:S02]  /*5270*/  SHF.R.U32.HI R25, RZ, 0x3, R14 ;  /* 0x00000003ff197819 */ /* 0x000fe4000001160e */
[----:B------:R-:W-:Y:S02]  /*5280*/  SHF.R.U32.HI R26, RZ, 0x3, R13 ;  /* 0x00000003ff1a7819 */ /* 0x000fe4000001160d */
[----:B------:R-:W-:Y:S02]  /*5290*/  LOP3.LUT R25, R25, 0x1, RZ, 0xc0, !PT ;  /* 0x0000000119197812 */ /* 0x000fe400078ec0ff */
[----:B------:R-:W-:-:S02]  /*52a0*/  LOP3.LUT R26, R26, 0x1, RZ, 0xc0, !PT ;  /* 0x000000011a1a7812 */ /* 0x000fc400078ec0ff */
[----:B------:R-:W-:Y:S02]  /*52b0*/  IADD3.X R22, PT, PT, RZ, RZ, RZ, P0, P1 ;  /* 0x000000ffff167210 */ /* 0x000fe400007e24ff */
[----:B------:R-:W-:Y:S02]  /*52c0*/  IADD3 R25, P0, P1, R25, R23, R26 ;  /* 0x0000001719197210 */ /* 0x000fe4000791e01a */
[----:B------:R-:W-:Y:S02]  /*52d0*/  SHF.R.U32.HI R23, RZ, 0x3, R8 ;  /* 0x00000003ff177819 */ /* 0x000fe40000011608 */
[----:B------:R-:W-:Y:S02]  /*52e0*/  SHF.R.U32.HI R26, RZ, 0x3, R5 ;  /* 0x00000003ff1a7819 */ /* 0x000fe40000011605 */
[----:B------:R-:W-:Y:S02]  /*52f0*/  LOP3.LUT R23, R23, 0x1, RZ, 0xc0, !PT ;  /* 0x0000000117177812 */ /* 0x000fe400078ec0ff */
[----:B------:R-:W-:-:S02]  /*5300*/  LOP3.LUT R26, R26, 0x1, RZ, 0xc0, !PT ;  /* 0x000000011a1a7812 */ /* 0x000fc400078ec0ff */
[----:B------:R-:W-:Y:S02]  /*5310*/  IADD3.X R22, PT, PT, RZ, R22, RZ, P0, P1 ;  /* 0x00000016ff167210 */ /* 0x000fe400007e24ff */
[----:B------:R-:W-:Y:S02]  /*5320*/  IADD3 R26, P0, P1, R26, R25, R23 ;  /* 0x000000191a1a7210 */ /* 0x000fe4000791e017 */
[----:B------:R-:W-:Y:S02]  /*5330*/  SHF.R.U32.HI R23, RZ, 0x3, R10 ;  /* 0x00000003ff177819 */ /* 0x000fe4000001160a */
[----:B------:R-:W-:Y:S02]  /*5340*/  IADD3.X R22, PT, PT, RZ, R22, RZ, P0, P1 ;  /* 0x00000016ff167210 */ /* 0x000fe400007e24ff */
[----:B------:R-:W-:-:S04]  /*5350*/  LOP3.LUT R23, R23, 0x1, RZ, 0xc0, !PT ;  /* 0x0000000117177812 */ /* 0x000fc800078ec0ff */
[----:B------:R-:W-:Y:S02]  /*5360*/  IADD3 R23, P6, PT, R23, R26, RZ ;  /* 0x0000001a17177210 */ /* 0x000fe40007fde0ff */
[----:B------:R-:W-:Y:S02]  /*5370*/  SHF.R.U32.HI R26, RZ, 0x4, R13 ;  /* 0x00000004ff1a7819 */ /* 0x000fe4000001160d */
[----:B------:R-:W-:Y:S01]  /*5380*/  ISETP.NE.U32.AND P0, PT, R23, 0x3, PT ;  /* 0x000000031700780c */ /* 0x000fe20003f05070 */
[----:B------:R-:W-:Y:S01]  /*5390*/  IMAD.X R25, RZ, RZ, R22, P6 ;  /* 0x000000ffff197224 */ /* 0x000fe200030e0616 */
[----:B------:R-:W-:-:S04]  /*53a0*/  LOP3.LUT R26, R26, 0x1, RZ, 0xc0, !PT ;  /* 0x000000011a1a7812 */ /* 0x000fc800078ec0ff */
[----:B------:R-:W-:-:S13]  /*53b0*/  ISETP.NE.AND.EX P0, PT, R25, RZ, PT, P0 ;  /* 0x000000ff1900720c */ /* 0x000fda0003f05300 */
[----:B------:R-:W-:Y:S02]  /*53c0*/  @P0 SHF.R.U32.HI R22, RZ, 0x3, R3 ;  /* 0x00000003ff160819 */ /* 0x000fe40000011603 */
[----:B------:R-:W-:Y:S01]  /*53d0*/  @P0 ISETP.NE.U32.AND P1, PT, R23, 0x2, PT ;  /* 0x000000021700080c */ /* 0x000fe20003f25070 */
[----:B------:R-:W-:Y:S01]  /*53e0*/  IMAD.MOV.U32 R23, RZ, RZ, 0x8 ;  /* 0x00000008ff177424 */ /* 0x000fe200078e00ff */
[----:B------:R-:W-:Y:S02]  /*53f0*/  @P0 LOP3.LUT R22, R22, 0x1, RZ, 0xc0, !PT ;  /* 0x0000000116160812 */ /* 0x000fe400078ec0ff */
[----:B------:R-:W-:Y:S02]  /*5400*/  @P0 ISETP.NE.AND.EX P1, PT, R25, RZ, PT, P1 ;  /* 0x000000ff1900020c */ /* 0x000fe40003f25310 */
[----:B------:R-:W-:Y:S02]  /*5410*/  @P0 ISETP.NE.U32.AND P6, PT, R22, 0x1, PT ;  /* 0x000000011600080c */ /* 0x000fe40003fc5070 */
[----:B------:R-:W-:-:S02]  /*5420*/  @P0 SEL R22, RZ, 0x8, P1 ;  /* 0x00000008ff160807 */ /* 0x000fc40000800000 */
[----:B------:R-:W-:Y:S02]  /*5430*/  @P0 ISETP.NE.U32.AND.EX P1, PT, RZ, RZ, PT, P6 ;  /* 0x000000ffff00020c */ /* 0x000fe40003f25160 */
[----:B------:R-:W-:Y:S02]  /*5440*/  SHF.R.U32.HI R25, RZ, 0x4, R11 ;  /* 0x00000004ff197819 */ /* 0x000fe4000001160b */
[----:B------:R-:W-:Y:S02]  /*5450*/  @P0 SEL R23, R22, RZ, !P1 ;  /* 0x000000ff16170207 */ /* 0x000fe40004800000 */
[----:B------:R-:W-:Y:S02]  /*5460*/  SHF.R.U32.HI R22, RZ, 0x4, R7 ;  /* 0x00000004ff167819 */ /* 0x000fe40000011607 */
[----:B------:R-:W-:Y:S02]  /*5470*/  LOP3.LUT R25, R25, 0x1, RZ, 0xc0, !PT ;  /* 0x0000000119197812 */ /* 0x000fe400078ec0ff */
[----:B------:R-:W-:-:S04]  /*5480*/  LOP3.LUT R22, R22, 0x1, RZ, 0xc0, !PT ;  /* 0x0000000116167812 */ /* 0x000fc800078ec0ff */
        /* <DEDUP_REMOVED lines=13> */
[----:B------:R-:W-:-:S04]  /*5560*/  LOP3.LUT R25, R25, 0x1, RZ, 0xc0, !PT ;  /* 0x0000000119197812 */ /* 0x000fc800078ec0ff */
[----:B------:R-:W-:-:S04]  /*5570*/  IADD3 R25, P6, PT, R25, R26, RZ ;  /* 0x0000001a19197210 */ /* 0x000fc80007fde0ff */
[----:B------:R-:W-:Y:S01]  /*5580*/  ISETP.NE.U32.AND P1, PT, R25, 0x3, PT ;  /* 0x000000031900780c */ /* 0x000fe20003f25070 */
[----:B------:R-:W-:-:S05]  /*5590*/  IMAD.X R26, RZ, RZ, R22, P6 ;  /* 0x000000ffff1a7224 */ /* 0x000fca00030e0616 */
[----:B------:R-:W-:-:S13]  /*55a0*/  ISETP.NE.AND.EX P1, PT, R26, RZ, PT, P1 ;  /* 0x000000ff1a00720c */ /* 0x000fda0003f25310 */
[----:B------:R-:W-:Y:S02]  /*55b0*/  @P1 SHF.R.U32.HI R22, RZ, 0x4, R3 ;  /* 0x00000004ff161819 */ /* 0x000fe40000011603 */
[----:B------:R-:W-:Y:S02]  /*55c0*/  @P1 ISETP.NE.U32.AND P0, PT, R25, 0x2, PT ;  /* 0x000000021900180c */ /* 0x000fe40003f05070 */
[----:B------:R-:W-:Y:S02]  /*55d0*/  @P1 LOP3.LUT R22, R22, 0x1, RZ, 0xc0, !PT ;  /* 0x0000000116161812 */ /* 0x000fe400078ec0ff */
[----:B------:R-:W-:Y:S02]  /*55e0*/  SHF.R.U64 R25, R21, 0x1f, R8 ;  /* 0x0000001f15197819 */ /* 0x000fe40000001208 */
[----:B------:R-:W-:Y:S02]  /*55f0*/  @P1 ISETP.NE.AND.EX P0, PT, R26, RZ, PT, P0 ;  /* 0x000000ff1a00120c */ /* 0x000fe40003f05300 */
[----:B------:R-:W-:Y:S01]  /*5600*/  @P1 ISETP.NE.U32.AND P6, PT, R22, 0x1, PT ;  /* 0x000000011600180c */ /* 0x000fe20003fc5070 */
[----:B------:R-:W-:Y:S01]  /*5610*/  IMAD.MOV.U32 R22, RZ, RZ, 0x10 ;  /* 0x00000010ff167424 */ /* 0x000fe200078e00ff */
[----:B------:R-:W-:-:S02]  /*5620*/  SHF.R.U64 R21, R4, 0x1f, R5 ;  /* 0x0000001f04157819 */ /* 0x000fc40000001205 */
[----:B------:R-:W-:Y:S02]  /*5630*/  LOP3.LUT R4, R25, 0x1, RZ, 0xc0, !PT ;  /* 0x0000000119047812 */ /* 0x000fe400078ec0ff */
[----:B------:R-:W-:Y:S02]  /*5640*/  @P1 ISETP.NE.U32.AND.EX P6, PT, RZ, RZ, PT, P6 ;  /* 0x000000ffff00120c */ /* 0x000fe40003fc5160 */
[----:B------:R-:W-:Y:S02]  /*5650*/  @P1 SEL R25, RZ, 0x10, P0 ;  /* 0x00000010ff191807 */ /* 0x000fe40000000000 */
[----:B------:R-:W-:Y:S02]  /*5660*/  LOP3.LUT R21, R21, 0x1, RZ, 0xc0, !PT ;  /* 0x0000000115157812 */ /* 0x000fe400078ec0ff */
[----:B------:R-:W-:Y:S02]  /*5670*/  @P1 SEL R22, R25, RZ, !P6 ;  /* 0x000000ff19161207 */ /* 0x000fe40007000000 */
[----:B------:R-:W-:-:S02]  /*5680*/  IADD3 R4, P6, P1, R21, R24, R4 ;  /* 0x0000001815047210 */ /* 0x000fc400079de004 */
[----:B------:R-:W-:Y:S02]  /*5690*/  SHF.R.U32.HI R26, RZ, 0x5, R11 ;  /* 0x00000005ff1a7819 */ /* 0x000fe4000001160b */
[----:B------:R-:W-:Y:S02]  /*56a0*/  SHF.R.U32.HI R25, RZ, 0x5, R7 ;  /* 0x00000005ff197819 */ /* 0x000fe40000011607 */
[----:B------:R-:W-:Y:S02]  /*56b0*/  SHF.R.U32.HI R24, RZ, 0x5, R9 ;  /* 0x00000005ff187819 */ /* 0x000fe40000011609 */
[----:B------:R-:W-:Y:S02]  /*56c0*/  LOP3.LUT R26, R26, 0x1, RZ, 0xc0, !PT ;  /* 0x000000011a1a7812 */ /* 0x000fe400078ec0ff */
        /* <DEDUP_REMOVED lines=8> */
[----:B------:R-:W-:Y:S02]  /*5750*/  IADD3 R4, P4, PT, R17, R4, RZ ;  /* 0x0000000411047210 */ /* 0x000fe40007f9e0ff */
[----:B------:R-:W-:Y:S02]  /*5760*/  IADD3.X R17, PT, PT, RZ, RZ, RZ, P0, P5 ;  /* 0x000000ffff117210 */ /* 0x000fe400007ea4ff */
[----:B------:R-:W-:Y:S02]  /*5770*/  IADD3 R26, P0, P5, R25, R24, R26 ;  /* 0x00000018191a7210 */ /* 0x000fe40007d1e01a */
[----:B------:R-:W-:Y:S02]  /*5780*/  SHF.R.U32.HI R25, RZ, 0x5, R8 ;  /* 0x00000005ff197819 */ /* 0x000fe40000011608 */
[----:B------:R-:W-:Y:S02]  /*5790*/  SHF.R.U32.HI R24, RZ, 0x5, R5 ;  /* 0x00000005ff187819 */ /* 0x000fe40000011605 */
[----:B------:R-:W-:-:S02]  /*57a0*/  LOP3.LUT R25, R25, 0x1, RZ, 0xc0, !PT ;  /* 0x0000000119197812 */ /* 0x000fc400078ec0ff */
[----:B------:R-:W-:Y:S02]  /*57b0*/  LOP3.LUT R24, R24, 0x1, RZ, 0xc0, !PT ;  /* 0x0000000118187812 */ /* 0x000fe400078ec0ff */
[----:B------:R-:W-:Y:S02]  /*57c0*/  IADD3.X R27, PT, PT, RZ, R17, RZ, P0, P5 ;  /* 0x00000011ff1b7210 */ /* 0x000fe400007ea4ff */
[----:B------:R-:W-:Y:S02]  /*57d0*/  SHF.R.U32.HI R17, RZ, 0x5, R10 ;  /* 0x00000005ff117819 */ /* 0x000fe4000001160a */
[----:B------:R-:W-:Y:S02]  /*57e0*/  IADD3 R24, P0, P5, R24, R26, R25 ;  /* 0x0000001a18187210 */ /* 0x000fe40007d1e019 */
[----:B------:R-:W-:Y:S02]  /*57f0*/  LOP3.LUT R17, R17, 0x1, RZ, 0xc0, !PT ;  /* 0x0000000111117812 */ /* 0x000fe400078ec0ff */
[----:B------:R-:W-:-:S02]  /*5800*/  IADD3.X R25, PT, PT, RZ, R27, RZ, P0, P5 ;  /* 0x0000001bff197210 */ /* 0x000fc400007ea4ff */
[----:B------:R-:W-:Y:S01]  /*5810*/  IADD3 R17, P0, PT, R17, R24, RZ ;  /* 0x0000001811117210 */ /* 0x000fe20007f1e0ff */
[----:B------:R-:W-:Y:S01]  /*5820*/  IMAD.MOV.U32 R24, RZ, RZ, 0x20 ;  /* 0x00000020ff187424 */ /* 0x000fe200078e00ff */
[----:B------:R-:W-:Y:S02]  /*5830*/  SHF.R.U32.HI R26, RZ, 0x6, R7 ;  /* 0x00000006ff1a7819 */ /* 0x000fe40000011607 */
[----:B------:R-:W-:Y:S01]  /*5840*/  IADD3.X R27, PT, PT, RZ, R21, RZ, P2, P3 ;  /* 0x00000015ff1b7210 */ /* 0x000fe200017e64ff */
[----:B------:R-:W-:Y:S01]  /*5850*/  IMAD.X R25, RZ, RZ, R25, P0 ;  /* 0x000000ffff197224 */ /* 0x000fe200000e0619 */
[----:B------:R-:W-:Y:S02]  /*5860*/  ISETP.NE.U32.AND P0, PT, R17, 0x3, PT ;  /* 0x000000031100780c */ /* 0x000fe40003f05070 */
[----:B------:R-:W-:Y:S02]  /*5870*/  LOP3.LUT R26, R26, 0x1, RZ, 0xc0, !PT ;  /* 0x000000011a1a7812 */ /* 0x000fe400078ec0ff */
[----:B------:R-:W-:-:S13]  /*5880*/  ISETP.NE.AND.EX P0, PT, R25, RZ, PT, P0 ;  /* 0x000000ff1900720c */ /* 0x000fda0003f05300 */
[----:B------:R-:W-:Y:S02]  /*5890*/  @P0 ISETP.NE.U32.AND P5, PT, R17, 0x2, PT ;  /* 0x000000021100080c */ /* 0x000fe40003fa5070 */
[----:B------:R-:W-:Y:S02]  /*58a0*/  @P0 SHF.R.U32.HI R17, RZ, 0x5, R3 ;  /* 0x00000005ff110819 */ /* 0x000fe40000011603 */
[----:B------:R-:W-:Y:S02]  /*58b0*/  @P0 ISETP.NE.AND.EX P5, PT, R25, RZ, PT, P5 ;  /* 0x000000ff1900020c */ /* 0x000fe40003fa5350 */
[----:B------:R-:W-:Y:S02]  /*58c0*/  @P0 LOP3.LUT R17, R17, 0x1, RZ, 0xc0, !PT ;  /* 0x0000000111110812 */ /* 0x000fe400078ec0ff */
[----:B------:R-:W-:Y:S02]  /*58d0*/  @P0 SEL R25, RZ, 0x20, P5 ;  /* 0x00000020ff190807 */ /* 0x000fe40002800000 */
[----:B------:R-:W-:-:S02]  /*58e0*/  @P0 ISETP.NE.U32.AND P5, PT, R17, 0x1, PT ;  /* 0x000000011100080c */ /* 0x000fc40003fa5070 */
[----:B------:R-:W-:Y:S02]  /*58f0*/  SHF.R.U32.HI R17, RZ, 0x6, R9 ;  /* 0x00000006ff117819 */ /* 0x000fe40000011609 */
[----:B------:R-:W-:Y:S02]  /*5900*/  @P0 ISETP.NE.U32.AND.EX P5, PT, RZ, RZ, PT, P5 ;  /* 0x000000ffff00020c */ /* 0x000fe40003fa5150 */
[----:B------:R-:W-:Y:S02]  /*5910*/  LOP3.LUT R17, R17, 0x1, RZ, 0xc0, !PT ;  /* 0x0000000111117812 */ /* 0x000fe400078ec0ff */
[----:B------:R-:W-:Y:S02]  /*5920*/  @P0 SEL R24, R25, RZ, !P5 ;  /* 0x000000ff19180207 */ /* 0x000fe40006800000 */
[----:B------:R-:W-:Y:S02]  /*5930*/  SHF.R.U32.HI R25, RZ, 0x6, R11 ;  /* 0x00000006ff197819 */ /* 0x000fe4000001160b */
[----:B------:R-:W-:-:S02]  /*5940*/  ISETP.NE.U32.AND P0, PT, R4, 0x3, PT ;  /* 0x000000030400780c */ /* 0x000fc40003f05070 */
[----:B------:R-:W-:-:S04]  /*5950*/  LOP3.LUT R25, R25, 0x1, RZ, 0xc0, !PT ;  /* 0x0000000119197812 */ /* 0x000fc800078ec0ff */
[----:B------:R-:W-:Y:S02]  /*5960*/  IADD3 R21, P2, P3, R17, R25, R26 ;  /* 0x0000001911157210 */ /* 0x000fe40007b5e01a */
[----:B------:R-:W-:Y:S02]  /*5970*/  IADD3.X R17, PT, PT, RZ, R27, RZ, P6, P1 ;  /* 0x0000001bff117210 */ /* 0x000fe400037e24ff */
[----:B------:R-:W-:Y:S02]  /*5980*/  SHF.R.U32.HI R26, RZ, 0x6, R14 ;  /* 0x00000006ff1a7819 */ /* 0x000fe4000001160e */
[----:B------:R-:W-:Y:S01]  /*5990*/  SHF.R.U32.HI R25, RZ, 0x6, R13 ;  /* 0x00000006ff197819 */ /* 0x000fe2000001160d */
[----:B------:R-:W-:Y:S01]  /*59a0*/  IMAD.X R17, RZ, RZ, R17, P4 ;  /* 0x000000ffff117224 */ /* 0x000fe200020e0611 */
[----:B------:R-:W-:Y:S02]  /*59b0*/  LOP3.LUT R26, R26, 0x1, RZ, 0xc0, !PT ;  /* 0x000000011a1a7812 */ /* 0x000fe400078ec0ff */
[----:B------:R-:W-:-:S02]  /*59c0*/  LOP3.LUT R25, R25, 0x1, RZ, 0xc0, !PT ;  /* 0x0000000119197812 */ /* 0x000fc400078ec0ff */
[----:B------:R-:W-:Y:S02]  /*59d0*/  ISETP.NE.AND.EX P0, PT, R17, RZ, PT, P0 ;  /* 0x000000ff1100720c */ /* 0x000fe40003f05300 */
[----:B------:R-:W-:Y:S02]  /*59e0*/  IADD3 R21, P5, P6, R26, R21, R25 ;  /* 0x000000151a157210 */ /* 0x000fe40007ebe019 */
[----:B------:R-:W-:Y:S02]  /*59f0*/  SHF.R.U32.HI R26, RZ, 0x9, R7 ;  /* 0x00000009ff1a7819 */ /* 0x000fe40000011607 */
[----:B------:R-:W-:Y:S02]  /*5a00*/  SHF.R.U32.HI R27, RZ, 0x1b, R5 ;  /* 0x0000001bff1b7819 */ /* 0x000fe40000011605 */
[----:B------:R-:W-:Y:S02]  /*5a10*/  LOP3.LUT R26, R26, 0x1, RZ, 0xc0, !PT ;  /* 0x000000011a1a7812 */ /* 0x000fe400078ec0ff */
[----:B------:R-:W-:-:S03]  /*5a20*/  LOP3.LUT R27, R27, 0x1, RZ, 0xc0, !PT ;  /* 0x000000011b1b7812 */ /* 0x000fc600078ec0ff */
[----:B------:R-:W-:Y:S02]  /*5a30*/  @P0 SHF.R.U64 R2, R2, 0x1f, R3 ;  /* 0x0000001f02020819 */ /* 0x000fe40000001203 */
[----:B------:R-:W-:Y:S02]  /*5a40*/  @P0 ISETP.NE.U32.AND P1, PT, R4, 0x2, PT ;  /* 0x000000020400080c */ /* 0x000fe40003f25070 */
[----:B------:R-:W-:Y:S02]  /*5a50*/  @P0 LOP3.LUT R2, R2, 0x1, RZ, 0xc0, !PT ;  /* 0x0000000102020812 */ /* 0x000fe400078ec0ff */
[----:B------:R-:W-:Y:S02]  /*5a60*/  @P0 ISETP.NE.AND.EX P1, PT, R17, RZ, PT, P1 ;  /* 0x000000ff1100020c */ /* 0x000fe40003f25310 */
[----:B------:R-:W-:Y:S02]  /*5a70*/  @P0 ISETP.NE.U32.AND P4, PT, R2, 0x1, PT ;  /* 0x000000010200080c */ /* 0x000fe40003f85070 */
[----:B------:R-:W-:-:S02]  /*5a80*/  SHF.R.U32.HI R2, RZ, 0x6, R8 ;  /* 0x00000006ff027819 */ /* 0x000fc40000011608 */
[----:B------:R-:W-:Y:S02]  /*5a90*/  SHF.R.U32.HI R4, RZ, 0x6, R5 ;  /* 0x00000006ff047819 */ /* 0x000fe40000011605 */
[----:B------:R-:W-:Y:S02]  /*5aa0*/  @P0 ISETP.NE.U32.AND.EX P4, PT, RZ, RZ, PT, P4 ;  /* 0x000000ffff00020c */ /* 0x000fe40003f85140 */
[----:B------:R-:W-:Y:S02]  /*5ab0*/  @P0 SEL R25, RZ, 0x80000000, P1 ;  /* 0x80000000ff190807 */ /* 0x000fe40000800000 */
[----:B------:R-:W-:Y:S01]  /*5ac0*/  LOP3.LUT R17, R2, 0x1, RZ, 0xc0, !PT ;  /* 0x0000000102117812 */ /* 0x000fe200078ec0ff */
[----:B------:R-:W-:Y:S01]  /*5ad0*/  IMAD.MOV.U32 R2, RZ, RZ, -0x80000000 ;  /* 0x80000000ff027424 */ /* 0x000fe200078e00ff */
[----:B------:R-:W-:Y:S02]  /*5ae0*/  LOP3.LUT R4, R4, 0x1, RZ, 0xc0, !PT ;  /* 0x0000000104047812 */ /* 0x000fe400078ec0ff */
[----:B------:R-:W-:-:S02]  /*5af0*/  @P0 SEL R2, R25, RZ, !P4 ;  /* 0x000000ff19020207 */ /* 0x000fc40006000000 */
[----:B------:R-:W-:Y:S01]  /*5b00*/  IADD3 R21, P0, P1, R4, R21, R17 ;  /* 0x0000001504157210 */ /* 0x000fe2000791e011 */
[----:B------:R-:W-:Y:S01]  /*5b10*/  IMAD.MOV.U32 R17, RZ, RZ, RZ ;  /* 0x000000ffff117224 */ /* 0x000fe200078e00ff */
[----:B------:R-:W-:Y:S02]  /*5b20*/  SHF.R.U32.HI R4, RZ, 0x6, R10 ;  /* 0x00000006ff047819 */ /* 0x000fe4000001160a */
[----:B------:R-:W-:Y:S02]  /*5b30*/  SHF.R.U32.HI R25, RZ, 0x7, R11 ;  /* 0x00000007ff197819 */ /* 0x000fe4000001160b */
[----:B------:R-:W-:Y:S01]  /*5b40*/  LOP3.LUT R17, R20, UR4, R17, 0xfe, !PT ;  /* 0x0000000414117c12 */ /* 0x000fe2000f8efe11 */
[----:B------:R-:W-:Y:S01]  /*5b50*/  UMOV UR4, URZ ;  /* 0x000000ff00047c82 */ /* 0x000fe20008000000 */
[----:B------:R-:W-:Y:S02]  /*5b60*/  IADD3.X R20, PT, PT, RZ, RZ, RZ, P2, P3 ;  /* 0x000000ffff147210 */ /* 0x000fe400017e64ff */
[----:B------:R-:W-:-:S02]  /*5b70*/  LOP3.LUT R4, R4, 0x1, RZ, 0xc0, !PT ;  /* 0x0000000104047812 */ /* 0x000fc400078ec0ff */
[----:B------:R-:W-:Y:S02]  /*5b80*/  IADD3.X R20, PT, PT, RZ, R20, RZ, P5, P6 ;  /* 0x00000014ff147210 */ /* 0x000fe40002fec4ff */
[----:B------:R-:W-:Y:S02]  /*5b90*/  IADD3 R21, P2, PT, R4, R21, RZ ;  /* 0x0000001504157210 */ /* 0x000fe40007f5e0ff */
[----:B------:R-:W-:Y:S02]  /*5ba0*/  IADD3.X R4, PT, PT, RZ, R20, RZ, P0, P1 ;  /* 0x00000014ff047210 */ /* 0x000fe400007e24ff */
[----:B------:R-:W-:Y:S02]  /*5bb0*/  ISETP.NE.U32.AND P0, PT, R21, 0x3, PT ;  /* 0x000000031500780c */ /* 0x000fe40003f05070 */
[----:B------:R-:W-:Y:S01]  /*5bc0*/  LOP3.LUT R25, R25, 0x1, RZ, 0xc0, !PT ;  /* 0x0000000119197812 */ /* 0x000fe200078ec0ff */
[----:B------:R-:W-:Y:S01]  /*5bd0*/  IMAD.X R20, RZ, RZ, R4, P2 ;  /* 0x000000ffff147224 */ /* 0x000fe200010e0604 */
[----:B------:R-:W-:-:S04]  /*5be0*/  LOP3.LUT R18, R18, R17, RZ, 0xfc, !PT ;  /* 0x0000001112127212 */ /* 0x000fc800078efcff */
[----:B------:R-:W-:Y:S02]  /*5bf0*/  ISETP.NE.AND.EX P0, PT, R20, RZ, PT, P0 ;  /* 0x000000ff1400720c */ /* 0x000fe40003f05300 */
[----:B------:R-:W-:-:S04]  /*5c00*/  LOP3.LUT R18, R19, R18, RZ, 0xfc, !PT ;  /* 0x0000001213127212 */ /* 0x000fc800078efcff */
[----:B------:R-:W-:-:S04]  /*5c10*/  LOP3.LUT R23, R23, R18, RZ, 0xfc, !PT ;  /* 0x0000001217177212 */ /* 0x000fc800078efcff */
[----:B------:R-:W-:-:S03]  /*5c20*/  LOP3.LUT R23, R22, R23, RZ, 0xfc, !PT ;  /* 0x0000001716177212 */ /* 0x000fc600078efcff */
[----:B------:R-:W-:Y:S02]  /*5c30*/  @P0 SHF.R.U32.HI R4, RZ, 0x6, R3 ;  /* 0x00000006ff040819 */ /* 0x000fe40000011603 */
[----:B------:R-:W-:Y:S02]  /*5c40*/  @P0 ISETP.NE.U32.AND P1, PT, R21, 0x2, PT ;  /* 0x000000021500080c */ /* 0x000fe40003f25070 */
[----:B------:R-:W-:Y:S02]  /*5c50*/  @P0 LOP3.LUT R4, R4, 0x1, RZ, 0xc0, !PT ;  /* 0x0000000104040812 */ /* 0x000fe400078ec0ff */
[----:B------:R-:W-:Y:S01]  /*5c60*/  @P0 ISETP.NE.AND.EX P1, PT, R20, RZ, PT, P1 ;  /* 0x000000ff1400020c */ /* 0x000fe20003f25310 */
[----:B------:R-:W-:Y:S01]  /*5c70*/  IMAD.MOV.U32 R20, RZ, RZ, 0x40 ;  /* 0x00000040ff147424 */ /* 0x000fe200078e00ff */
[----:B------:R-:W-:Y:S02]  /*5c80*/  @P0 ISETP.NE.U32.AND P2, PT, R4, 0x1, PT ;  /* 0x000000010400080c */ /* 0x000fe40003f45070 */
[----:B------:R-:W-:-:S02]  /*5c90*/  @P0 SEL R4, RZ, 0x40, P1 ;  /* 0x00000040ff040807 */ /* 0x000fc40000800000 */
[----:B------:R-:W-:Y:S02]  /*5ca0*/  @P0 ISETP.NE.U32.AND.EX P1, PT, RZ, RZ, PT, P2 ;  /* 0x000000ffff00020c */ /* 0x000fe40003f25120 */
[----:B------:R-:W-:Y:S02]  /*5cb0*/  SHF.R.U32.HI R21, RZ, 0x7, R9 ;  /* 0x00000007ff157819 */ /* 0x000fe40000011609 */
[----:B------:R-:W-:Y:S02]  /*5cc0*/  @P0 SEL R20, R4, RZ, !P1 ;  /* 0x000000ff04140207 */ /* 0x000fe40004800000 */
[----:B------:R-:W-:Y:S02]  /*5cd0*/  SHF.R.U32.HI R4, RZ, 0x7, R7 ;  /* 0x00000007ff047819 */ /* 0x000fe40000011607 */
[----:B------:R-:W-:Y:S02]  /*5ce0*/  LOP3.LUT R21, R21, 0x1, RZ, 0xc0, !PT ;  /* 0x0000000115157812 */ /* 0x000fe400078ec0ff */
[----:B------:R-:W-:-:S02]  /*5cf0*/  LOP3.LUT R4, R4, 0x1, RZ, 0xc0, !PT ;  /* 0x0000000104047812 */ /* 0x000fc400078ec0ff */
[----:B------:R-:W-:Y:S02]  /*5d00*/  LOP3.LUT R23, R24, R23, RZ, 0xfc, !PT ;  /* 0x0000001718177212 */ /* 0x000fe400078efcff */
        /* <DEDUP_REMOVED lines=14> */
[----:B------:R-:W-:Y:S02]  /*5df0*/  SHF.R.U32.HI R25, RZ, 0x8, R11 ;  /* 0x00000008ff197819 */ /* 0x000fe4000001160b */
[----:B------:R-:W-:Y:S02]  /*5e00*/  LOP3.LUT R4, R4, 0x1, RZ, 0xc0, !PT ;  /* 0x0000000104047812 */ /* 0x000fe400078ec0ff */
[----:B------:R-:W-:-:S02]  /*5e10*/  LOP3.LUT R25, R25, 0x1, RZ, 0xc0, !PT ;  /* 0x0000000119197812 */ /* 0x000fc400078ec0ff */
[----:B------:R-:W-:Y:S02]  /*5e20*/  IADD3 R21, P0, PT, R4, R21, RZ ;  /* 0x0000001504157210 */ /* 0x000fe40007f1e0ff */
[----:B------:R-:W-:-:S05]  /*5e30*/  IADD3.X R4, PT, PT, RZ, R17, RZ, P4, P5 ;  /* 0x00000011ff047210 */ /* 0x000fca00027ea4ff */
[----:B------:R-:W-:Y:S01]  /*5e40*/  IMAD.X R17, RZ, RZ, R4, P0 ;  /* 0x000000ffff117224 */ /* 0x000fe200000e0604 */
[----:B------:R-:W-:-:S04]  /*5e50*/  ISETP.NE.U32.AND P0, PT, R21, 0x3, PT ;  /* 0x000000031500780c */ /* 0x000fc80003f05070 */
        /* <DEDUP_REMOVED lines=16> */
[----:B------:R-:W-:Y:S02]  /*5f60*/  SHF.R.U32.HI R4, RZ, 0x8, R13 ;  /* 0x00000008ff047819 */ /* 0x000fe4000001160d */
[----:B------:R-:W-:Y:S02]  /*5f70*/  LOP3.LUT R25, R25, 0x1, RZ, 0xc0, !PT ;  /* 0x0000000119197812 */ /* 0x000fe400078ec0ff */
[----:B------:R-:W-:Y:S02]  /*5f80*/  LOP3.LUT R4, R4, 0x1, RZ, 0xc0, !PT ;  /* 0x0000000104047812 */ /* 0x000fe400078ec0ff */
        /* <DEDUP_REMOVED lines=9> */
[----:B------:R-:W-:Y:S02]  /*6020*/  SHF.R.U32.HI R25, RZ, 0xa, R11 ;  /* 0x0000000aff197819 */ /* 0x000fe4000001160b */
[----:B------:R-:W-:Y:S02]  /*6030*/  LOP3.LUT R4, R4, 0x1, RZ, 0xc0, !PT ;  /* 0x0000000104047812 */ /* 0x000fe400078ec0ff */
[----:B------:R-:W-:Y:S02]  /*6040*/  LOP3.LUT R25, R25, 0x1, RZ, 0xc0, !PT ;  /* 0x0000000119197812 */ /* 0x000fe400078ec0ff */
[----:B------:R-:W-:-:S02]  /*6050*/  IADD3 R17, P0, PT, R4, R17, RZ ;  /* 0x0000001104117210 */ /* 0x000fc40007f1e0ff */
[----:B------:R-:W-:-:S05]  /*6060*/  IADD3.X R4, PT, PT, RZ, R19, RZ, P4, P5 ;  /* 0x00000013ff047210 */ /* 0x000fca00027ea4ff */
[----:B------:R-:W-:Y:S01]  /*6070*/  IMAD.X R19, RZ, RZ, R4, P0 ;  /* 0x000000ffff137224 */ /* 0x000fe200000e0604 */
[----:B------:R-:W-:-:S04]  /*6080*/  ISETP.NE.U32.AND P0, PT, R17, 0x3, PT ;  /* 0x000000031100780c */ /* 0x000fc80003f05070 */
        /* <DEDUP_REMOVED lines=43> */
[----:B------:R-:W-:-:S04]  /*6340*/  @P0 ISETP.NE.U32.AND.EX P1, PT, RZ, RZ, PT, P2 ;  /* 0x000000ffff00020c */ /* 0x000fc80003f25120 */
[----:B------:R-:W-:Y:S02]  /*6350*/  @P0 SEL R17, R18, RZ, !P1 ;  /* 0x000000ff12110207 */ /* 0x000fe40004800000 */
[----:B------:R-:W-:-:S04]  /*6360*/  SHF.R.U32.HI R18, RZ, 0xa, R7 ;  /* 0x0000000aff127819 */ /* 0x000fc80000011607 */
        /* <DEDUP_REMOVED lines=82> */
[----:B------:R-:W-:Y:S02]  /*6890*/  LOP3.LUT R22, R20, R23, RZ, 0xfc, !PT ;  /* 0x0000001714167212 */ /* 0x000fe400078efcff */
[----:B------:R-:W-:Y:S02]  /*68a0*/  SHF.R.U32.HI R20, RZ, 0xc, R10 ;  /* 0x0000000cff147819 */ /* 0x000fe4000001160a */
[----:B------:R-:W-:Y:S02]  /*68b0*/  IADD3.X R23, PT, PT, RZ, RZ, RZ, P0, P1 ;  /* 0x000000ffff177210 */ /* 0x000fe400007e24ff */
[----:B------:R-:W-:Y:S02]  /*68c0*/  LOP3.LUT R20, R20, 0x1, RZ, 0xc0, !PT ;  /* 0x0000000114147812 */ /* 0x000fe400078ec0ff */
[----:B------:R-:W-:-:S02]  /*68d0*/  IADD3.X R23, PT, PT, RZ, R23, RZ, P2, P3 ;  /* 0x00000017ff177210 */ /* 0x000fc400017e64ff */
[----:B------:R-:W-:Y:S02]  /*68e0*/  IADD3 R25, P0, PT, R20, R25, RZ ;  /* 0x0000001914197210 */ /* 0x000fe40007f1e0ff */
[----:B------:R-:W-:Y:S02]  /*68f0*/  IADD3.X R20, PT, PT, RZ, R23, RZ, P4, P5 ;  /* 0x00000017ff147210 */ /* 0x000fe400027ea4ff */
[----:B------:R-:W-:-:S03]  /*6900*/  SHF.R.U32.HI R24, RZ, 0xd, R7 ;  /* 0x0000000dff187819 */ /* 0x000fc60000011607 */
[----:B------:R-:W-:Y:S01]  /*6910*/  IMAD.X R23, RZ, RZ, R20, P0 ;  /* 0x000000ffff177224 */ /* 0x000fe200000e0614 */
[----:B------:R-:W-:Y:S02]  /*6920*/  ISETP.NE.U32.AND P0, PT, R25, 0x3, PT ;  /* 0x000000031900780c */ /* 0x000fe40003f05070 */
[----:B------:R-:W-:Y:S02]  /*6930*/  LOP3.LUT R24, R24, 0x1, RZ, 0xc0, !PT ;  /* 0x0000000118187812 */ /* 0x000fe400078ec0ff */
        /* <DEDUP_REMOVED lines=212> */
[----:B------:R-:W-:Y:S02]  /*7680*/  SHF.R.U32.HI R24, RZ, 0x13, R7 ;  /* 0x00000013ff187819 */ /* 0x000fe40000011607 */
[----:B------:R-:W-:Y:S01]  /*7690*/  LOP3.LUT R21, R21, R22, RZ, 0xfc, !PT ;  /* 0x0000001615157212 */ /* 0x000fe200078efcff */
[----:B------:R-:W-:Y:S01]  /*76a0*/  IMAD.X R23, RZ, RZ, R20, P0 ;  /* 0x000000ffff177224 */ /* 0x000fe200000e0614 */
[----:B------:R-:W-:Y:S02]  /*76b0*/  ISETP.NE.U32.AND P0, PT, R25, 0x3, PT ;  /* 0x000000031900780c */ /* 0x000fe40003f05070 */
[----:B------:R-:W-:-:S02]  /*76c0*/  LOP3.LUT R24, R24, 0x1, RZ, 0xc0, !PT ;  /* 0x0000000118187812 */ /* 0x000fc400078ec0ff */
[----:B------:R-:W-:Y:S02]  /*76d0*/  ISETP.NE.AND.EX P0, PT, R23, RZ, PT, P0 ;  /* 0x000000ff1700720c */ /* 0x000fe40003f05300 */
[----:B------:R-:W-:-:S04]  /*76e0*/  SHF.R.U32.HI R22, RZ, 0x13, R10 ;  /* 0x00000013ff167819 */ /* 0x000fc8000001160a */
[----:B------:R-:W-:-:S07]  /*76f0*/  LOP3.LUT R22, R22, 0x1, RZ, 0xc0, !PT ;  /* 0x0000000116167812 */ /* 0x000fce00078ec0ff */
        /* <DEDUP_REMOVED lines=24> */
[----:B------:R-:W-:Y:S02]  /*7880*/  IADD3.X R24, PT, PT, RZ, RZ, RZ, P0, P1 ;  /* 0x000000ffff187210 */ /* 0x000fe400007e24ff */
[----:B------:R-:W-:Y:S02]  /*7890*/  IADD3 R23, P0, PT, R22, R23, RZ ;  /* 0x0000001716177210 */ /* 0x000fe40007f1e0ff */
[----:B------:R-:W-:Y:S02]  /*78a0*/  IADD3.X R24, PT, PT, RZ, R24, RZ, P2, P3 ;  /* 0x00000018ff187210 */ /* 0x000fe400017e64ff */
[----:B------:R-:W-:Y:S02]  /*78b0*/  SHF.R.U32.HI R25, RZ, 0x14, R7 ;  /* 0x00000014ff197819 */ /* 0x000fe40000011607 */
[----:B------:R-:W-:-:S02]  /*78c0*/  IADD3.X R22, PT, PT, RZ, R24, RZ, P4, P5 ;  /* 0x00000018ff167210 */ /* 0x000fc400027ea4ff */
[----:B------:R-:W-:-:S03]  /*78d0*/  LOP3.LUT R25, R25, 0x1, RZ, 0xc0, !PT ;  /* 0x0000000119197812 */ /* 0x000fc600078ec0ff */
        /* <DEDUP_REMOVED lines=272> */
[----:B------:R-:W-:Y:S02]  /*89e0*/  LOP3.LUT R25, R12, R15, RZ, 0xfc, !PT ;  /* 0x0000000f0c197212 */ /* 0x000fe400078efcff */
[----:B------:R-:W-:Y:S02]  /*89f0*/  LOP3.LUT R22, R22, 0x1, RZ, 0xc0, !PT ;  /* 0x0000000116167812 */ /* 0x000fe400078ec0ff */
[----:B------:R-:W-:Y:S02]  /*8a00*/  SHF.R.U32.HI R12, RZ, 0x1b, R10 ;  /* 0x0000001bff0c7819 */ /* 0x000fe4000001160a */
[----:B------:R-:W-:-:S02]  /*8a10*/  IADD3.X R15, PT, PT, RZ, RZ, RZ, P0, P1 ;  /* 0x000000ffff0f7210 */ /* 0x000fc400007e24ff */
[----:B------:R-:W-:Y:S02]  /*8a20*/  IADD3 R27, P4, P5, R27, R24, R22 ;  /* 0x000000181b1b7210 */ /* 0x000fe40007d9e016 */
[----:B------:R-:W-:Y:S02]  /*8a30*/  LOP3.LUT R12, R12, 0x1, RZ, 0xc0, !PT ;  /* 0x000000010c0c7812 */ /* 0x000fe400078ec0ff */
[----:B------:R-:W-:Y:S02]  /*8a40*/  IADD3.X R15, PT, PT, RZ, R15, RZ, P2, P3 ;  /* 0x0000000fff0f7210 */ /* 0x000fe400017e64ff */
[----:B------:R-:W-:Y:S02]  /*8a50*/  IADD3 R27, P0, PT, R12, R27, RZ ;  /* 0x0000001b0c1b7210 */ /* 0x000fe40007f1e0ff */
[----:B------:R-:W-:Y:S02]  /*8a60*/  IADD3.X R12, PT, PT, RZ, R15, RZ, P4, P5 ;  /* 0x0000000fff0c7210 */ /* 0x000fe400027ea4ff */
[----:B------:R-:W-:-:S02]  /*8a70*/  SHF.R.U32.HI R24, RZ, 0x1c, R11 ;  /* 0x0000001cff187819 */ /* 0x000fc4000001160b */
[----:B------:R-:W-:Y:S01]  /*8a80*/  SHF.R.U32.HI R22, RZ, 0x1c, R9 ;  /* 0x0000001cff167819 */ /* 0x000fe20000011609 */
[----:B------:R-:W-:Y:S01]  /*8a90*/  IMAD.X R15, RZ, RZ, R12, P0 ;  /* 0x000000ffff0f7224 */ /* 0x000fe200000e060c */
[----:B------:R-:W-:Y:S02]  /*8aa0*/  ISETP.NE.U32.AND P0, PT, R27, 0x3, PT ;  /* 0x000000031b00780c */ /* 0x000fe40003f05070 */
[----:B------:R-:W-:Y:S02]  /*8ab0*/  LOP3.LUT R24, R24, 0x1, RZ, 0xc0, !PT ;  /* 0x0000000118187812 */ /* 0x000fe400078ec0ff */
[----:B------:R-:W-:Y:S02]  /*8ac0*/  ISETP.NE.AND.EX P0, PT, R15, RZ, PT, P0 ;  /* 0x000000ff0f00720c */ /* 0x000fe40003f05300 */
[----:B------:R-:W-:Y:S02]  /*8ad0*/  LOP3.LUT R22, R22, 0x1, RZ, 0xc0, !PT ;  /* 0x0000000116167812 */ /* 0x000fe400078ec0ff */
[----:B------:R-:W-:-:S04]  /*8ae0*/  LOP3.LUT R25, R16, R25, RZ, 0xfc, !PT ;  /* 0x0000001910197212 */ /* 0x000fc800078efcff */
[----:B------:R-:W-:Y:S02]  /*8af0*/  LOP3.LUT R2, R2, R25, RZ, 0xfc, !PT ;  /* 0x0000001902027212 */ /* 0x000fe400078efcff */
        /* <DEDUP_REMOVED lines=9> */
[--C-:B------:R-:W-:Y:S02]  /*8b90*/  SHF.R.U32.HI R27, RZ, 0x1d, R7.reuse ;  /* 0x0000001dff1b7819 */ /* 0x100fe40000011607 */
        /* <DEDUP_REMOVED lines=19> */
[----:B------:R-:W-:-:S04]  /*8cd0*/  LOP3.LUT R15, R15, 0x1, RZ, 0xc0, !PT ;  /* 0x000000010f0f7812 */ /* 0x000fc800078ec0ff */
[----:B------:R-:W-:Y:S02]  /*8ce0*/  IADD3 R22, P0, PT, R15, R22, RZ ;  /* 0x000000160f167210 */ /* 0x000fe40007f1e0ff */
        /* <DEDUP_REMOVED lines=29> */
[----:B------:R-:W-:Y:S02]  /*8ec0*/  IADD3.X R22, PT, PT, RZ, RZ, RZ, P0, P1 ;  /* 0x000000ffff167210 */ /* 0x000fe400007e24ff */
[----:B------:R-:W-:Y:S02]  /*8ed0*/  LOP3.LUT R16, R16, 0x1, RZ, 0xc0, !PT ;  /* 0x0000000110107812 */ /* 0x000fe400078ec0ff */
[----:B------:R-:W-:Y:S02]  /*8ee0*/  IADD3.X R22, PT, PT, RZ, R22, RZ, P2, P3 ;  /* 0x00000016ff167210 */ /* 0x000fe400017e64ff */
[----:B------:R-:W-:-:S02]  /*8ef0*/  IADD3 R27, P0, PT, R16, R27, RZ ;  /* 0x0000001b101b7210 */ /* 0x000fc40007f1e0ff */
[----:B------:R-:W-:Y:S02]  /*8f00*/  IADD3.X R16, PT, PT, RZ, R22, RZ, P4, P5 ;  /* 0x00000016ff107210 */ /* 0x000fe400027ea4ff */
[----:B------:R-:W-:-:S03]  /*8f10*/  SHF.R.U32.HI R22, RZ, 0x1f, R9 ;  /* 0x0000001fff167819 */ /* 0x000fc60000011609 */
[----:B------:R-:W-:Y:S01]  /*8f20*/  IMAD.X R16, RZ, RZ, R16, P0 ;  /* 0x000000ffff107224 */ /* 0x000fe200000e0610 */
[----:B------:R-:W-:Y:S02]  /*8f30*/  IADD3 R22, P3, P4, R22, R24, R25 ;  /* 0x0000001816167210 */ /* 0x000fe40007c7e019 */
[----:B------:R-:W-:Y:S02]  /*8f40*/  SHF.R.U32.HI R25, RZ, 0x1e, R11 ;  /* 0x0000001eff197819 */ /* 0x000fe4000001160b */
[----:B------:R-:W-:Y:S02]  /*8f50*/  SHF.R.U32.HI R24, RZ, 0x1e, R7 ;  /* 0x0000001eff187819 */ /* 0x000fe40000011607 */
[----:B------:R-:W-:Y:S02]  /*8f60*/  SHF.R.U32.HI R11, RZ, 0x1e, R9 ;  /* 0x0000001eff0b7819 */ /* 0x000fe40000011609 */
[----:B------:R-:W-:Y:S02]  /*8f70*/  LOP3.LUT R7, R25, 0x1, RZ, 0xc0, !PT ;  /* 0x0000000119077812 */ /* 0x000fe400078ec0ff */
[----:B------:R-:W-:-:S02]  /*8f80*/  LOP3.LUT R24, R24, 0x1, RZ, 0xc0, !PT ;  /* 0x0000000118187812 */ /* 0x000fc400078ec0ff */
[----:B------:R-:W-:Y:S02]  /*8f90*/  LOP3.LUT R11, R11, 0x1, RZ, 0xc0, !PT ;  /* 0x000000010b0b7812 */ /* 0x000fe400078ec0ff */
[----:B------:R-:W-:Y:S02]  /*8fa0*/  SHF.R.U32.HI R9, RZ, 0x1f, R14 ;  /* 0x0000001fff097819 */ /* 0x000fe4000001160e */
[----:B------:R-:W-:Y:S02]  /*8fb0*/  IADD3 R11, P1, P2, R11, R7, R24 ;  /* 0x000000070b0b7210 */ /* 0x000fe40007a3e018 */
[--C-:B------:R-:W-:Y:S02]  /*8fc0*/  SHF.R.U32.HI R24, RZ, 0x1f, R13.reuse ;  /* 0x0000001fff187819 */ /* 0x100fe4000001160d */
[----:B------:R-:W-:Y:S02]  /*8fd0*/  SHF.R.U32.HI R14, RZ, 0x1e, R14 ;  /* 0x0000001eff0e7819 */ /* 0x000fe4000001160e */
[----:B------:R-:W-:-:S02]  /*8fe0*/  SHF.R.U32.HI R13, RZ, 0x1e, R13 ;  /* 0x0000001eff0d7819 */ /* 0x000fc4000001160d */
[----:B------:R-:W-:Y:S02]  /*8ff0*/  LOP3.LUT R14, R14, 0x1, RZ, 0xc0, !PT ;  /* 0x000000010e0e7812 */ /* 0x000fe400078ec0ff */
[----:B------:R-:W-:Y:S02]  /*9000*/  LOP3.LUT R13, R13, 0x1, RZ, 0xc0, !PT ;  /* 0x000000010d0d7812 */ /* 0x000fe400078ec0ff */
[----:B------:R-:W-:Y:S02]  /*9010*/  IADD3.X R7, PT, PT, RZ, RZ, RZ, P3, P4 ;  /* 0x000000ffff077210 */ /* 0x000fe40001fe84ff */
[----:B------:R-:W-:Y:S02]  /*9020*/  IADD3 R22, P3, P4, R9, R22, R24 ;  /* 0x0000001609167210 */ /* 0x000fe40007c7e018 */
[----:B------:R-:W-:Y:S02]  /*9030*/  IADD3.X R9, PT, PT, RZ, RZ, RZ, P1, P2 ;  /* 0x000000ffff097210 */ /* 0x000fe40000fe44ff */
[----:B------:R-:W-:-:S02]  /*9040*/  IADD3 R11, P1, P2, R14, R11, R13 ;  /* 0x0000000b0e0b7210 */ /* 0x000fc40007a3e00d */
[----:B------:R-:W-:Y:S02]  /*9050*/  SHF.R.U32.HI R14, RZ, 0x1f, R8 ;  /* 0x0000001fff0e7819 */ /* 0x000fe40000011608 */
[----:B------:R-:W-:Y:S02]  /*9060*/  SHF.R.U32.HI R13, RZ, 0x1f, R5 ;  /* 0x0000001fff0d7819 */ /* 0x000fe40000011605 */
[----:B------:R-:W-:Y:S02]  /*9070*/  IADD3.X R7, PT, PT, RZ, R7, RZ, P3, P4 ;  /* 0x00000007ff077210 */ /* 0x000fe40001fe84ff */
[----:B------:R-:W-:Y:S02]  /*9080*/  IADD3 R13, P4, P3, R13, R22, R14 ;  /* 0x000000160d0d7210 */ /* 0x000fe40007b9e00e */
[----:B------:R-:W-:Y:S02]  /*9090*/  LOP3.LUT R14, R2, UR4, RZ, 0xfc, !PT ;  /* 0x00000004020e7c12 */ /* 0x000fe4000f8efcff */
[----:B------:R-:W-:-:S02]  /*90a0*/  SHF.R.U32.HI R2, RZ, 0x1e, R8 ;  /* 0x0000001eff027819 */ /* 0x000fc40000011608 */
[----:B------:R-:W-:Y:S02]  /*90b0*/  LOP3.LUT R14, R14, UR4, RZ, 0xfc, !PT ;  /* 0x000000040e0e7c12 */ /* 0x000fe4000f8efcff */
[----:B------:R-:W-:Y:S02]  /*90c0*/  SHF.R.U32.HI R8, RZ, 0x1e, R5 ;  /* 0x0000001eff087819 */ /* 0x000fe40000011605 */
[----:B------:R-:W-:Y:S02]  /*90d0*/  LOP3.LUT R14, R14, UR4, RZ, 0xfc, !PT ;  /* 0x000000040e0e7c12 */ /* 0x000fe4000f8efcff */
[----:B------:R-:W-:Y:S02]  /*90e0*/  LOP3.LUT R2, R2, 0x1, RZ, 0xc0, !PT ;  /* 0x0000000102027812 */ /* 0x000fe400078ec0ff */
[----:B------:R-:W-:Y:S02]  /*90f0*/  LOP3.LUT R14, R14, UR4, RZ, 0xfc, !PT ;  /* 0x000000040e0e7c12 */ /* 0x000fe4000f8efcff */
[----:B------:R-:W-:-:S02]  /*9100*/  LOP3.LUT R8, R8, 0x1, RZ, 0xc0, !PT ;  /* 0x0000000108087812 */ /* 0x000fc400078ec0ff */
[----:B------:R-:W-:Y:S02]  /*9110*/  LOP3.LUT R14, R14, UR4, RZ, 0xfc, !PT ;  /* 0x000000040e0e7c12 */ /* 0x000fe4000f8efcff */
[----:B------:R-:W-:Y:S02]  /*9120*/  SHF.R.U32.HI R5, RZ, 0x1e, R10 ;  /* 0x0000001eff057819 */ /* 0x000fe4000001160a */
[----:B------:R-:W-:Y:S02]  /*9130*/  LOP3.LUT R14, R14, UR4, RZ, 0xfc, !PT ;  /* 0x000000040e0e7c12 */ /* 0x000fe4000f8efcff */
[----:B------:R-:W-:Y:S02]  /*9140*/  IADD3.X R9, PT, PT, RZ, R9, RZ, P1, P2 ;  /* 0x00000009ff097210 */ /* 0x000fe40000fe44ff */
[----:B------:R-:W-:Y:S02]  /*9150*/  LOP3.LUT R14, R14, UR4, RZ, 0xfc, !PT ;  /* 0x000000040e0e7c12 */ /* 0x000fe4000f8efcff */
[----:B------:R-:W-:-:S02]  /*9160*/  IADD3 R8, P2, P5, R8, R11, R2 ;  /* 0x0000000b08087210 */ /* 0x000fc40007d5e002 */
[----:B------:R-:W-:Y:S02]  /*9170*/  LOP3.LUT R14, R14, UR5, RZ, 0xfc, !PT ;  /* 0x000000050e0e7c12 */ /* 0x000fe4000f8efcff */
[----:B------:R-:W-:Y:S02]  /*9180*/  LOP3.LUT R5, R5, 0x1, RZ, 0xc0, !PT ;  /* 0x0000000105057812 */ /* 0x000fe400078ec0ff */
[----:B------:R-:W-:Y:S02]  /*9190*/  LOP3.LUT R14, R14, UR4, RZ, 0xfc, !PT ;  /* 0x000000040e0e7c12 */ /* 0x000fe4000f8efcff */
[----:B------:R-:W-:Y:S02]  /*91a0*/  IADD3.X R2, PT, PT, RZ, R7, RZ, P4, P3 ;  /* 0x00000007ff027210 */ /* 0x000fe400027e64ff */
[----:B------:R-:W-:Y:S02]  /*91b0*/  LOP3.LUT R14, R14, UR4, RZ, 0xfc, !PT ;  /* 0x000000040e0e7c12 */ /* 0x000fe4000f8efcff */
[----:B------:R-:W-:-:S02]  /*91c0*/  IADD3 R8, P3, PT, R5, R8, RZ ;  /* 0x0000000805087210 */ /* 0x000fc40007f7e0ff */
[----:B------:R-:W-:Y:S02]  /*91d0*/  LOP3.LUT R14, R14, UR4, RZ, 0xfc, !PT ;  /* 0x000000040e0e7c12 */ /* 0x000fe4000f8efcff */
[----:B------:R-:W-:Y:S02]  /*91e0*/  IADD3.X R5, PT, PT, RZ, R9, RZ, P2, P5 ;  /* 0x00000009ff057210 */ /* 0x000fe400017ea4ff */
[----:B------:R-:W-:Y:S02]  /*91f0*/  LOP3.LUT R14, R14, UR4, RZ, 0xfc, !PT ;  /* 0x000000040e0e7c12 */ /* 0x000fe4000f8efcff */
[----:B------:R-:W-:Y:S01]  /*9200*/  LEA.HI R13, P1, R10, R13, RZ, 0x1 ;  /* 0x0000000d0a0d7211 */ /* 0x000fe200078308ff */
[----:B------:R-:W-:Y:S01]  /*9210*/  IMAD.X R5, RZ, RZ, R5, P3 ;  /* 0x000000ffff057224 */ /* 0x000fe200018e0605 */
[----:B------:R-:W-:Y:S02]  /*9220*/  LOP3.LUT R14, R14, UR4, RZ, 0xfc, !PT ;  /* 0x000000040e0e7c12 */ /* 0x000fe4000f8efcff */
[----:B------:R-:W-:Y:S01]  /*9230*/  ISETP.NE.U32.AND P4, PT, R8, 0x3, PT ;  /* 0x000000030800780c */ /* 0x000fe20003f85070 */
[----:B------:R-:W-:Y:S01]  /*9240*/  IMAD.X R2, RZ, RZ, R2, P1 ;  /* 0x000000ffff027224 */ /* 0x000fe200008e0602 */
[----:B------:R-:W-:-:S02]  /*9250*/  LOP3.LUT R14, R14, UR4, RZ, 0xfc, !PT ;  /* 0x000000040e0e7c12 */ /* 0x000fc4000f8efcff */
[----:B------:R-:W-:Y:S02]  /*9260*/  ISETP.NE.U32.AND P1, PT, R13, 0x3, PT ;  /* 0x000000030d00780c */ /* 0x000fe40003f25070 */
[----:B------:R-:W-:Y:S02]  /*9270*/  LOP3.LUT R14, R14, UR4, RZ, 0xfc, !PT ;  /* 0x000000040e0e7c12 */ /* 0x000fe4000f8efcff */
[----:B------:R-:W-:Y:S02]  /*9280*/  ISETP.NE.AND.EX P4, PT, R5, RZ, PT, P4 ;  /* 0x000000ff0500720c */ /* 0x000fe40003f85340 */
[----:B------:R-:W-:Y:S02]  /*9290*/  LOP3.LUT R14, R14, UR4, RZ, 0xfc, !PT ;  /* 0x000000040e0e7c12 */ /* 0x000fe4000f8efcff */
[----:B------:R-:W-:Y:S02]  /*92a0*/  ISETP.NE.AND.EX P1, PT, R2, RZ, PT, P1 ;  /* 0x000000ff0200720c */ /* 0x000fe40003f25310 */
[----:B------:R-:W-:-:S02]  /*92b0*/  ISETP.NE.U32.AND P0, PT, R27, 0x3, PT ;  /* 0x000000031b00780c */ /* 0x000fc40003f05070 */
[----:B------:R-:W-:Y:S02]  /*92c0*/  LOP3.LUT R14, R14, UR4, RZ, 0xfc, !PT ;  /* 0x000000040e0e7c12 */ /* 0x000fe4000f8efcff */
[----:B------:R-:W-:Y:S02]  /*92d0*/  ISETP.NE.AND.EX P0, PT, R16, RZ, PT, P0 ;  /* 0x000000ff1000720c */ /* 0x000fe40003f05300 */
[----:B------:R-:W-:Y:S02]  /*92e0*/  LOP3.LUT R14, R14, UR4, RZ, 0xfc, !PT ;  /* 0x000000040e0e7c12 */ /* 0x000fe4000f8efcff */
[----:B------:R-:W-:Y:S02]  /*92f0*/  @P4 ISETP.NE.U32.AND P5, PT, R8, 0x2, PT ;  /* 0x000000020800480c */ /* 0x000fe40003fa5070 */
[----:B------:R-:W-:Y:S02]  /*9300*/  LOP3.LUT R14, R14, UR4, RZ, 0xfc, !PT ;  /* 0x000000040e0e7c12 */ /* 0x000fe4000f8efcff */
[----:B------:R-:W-:-:S02]  /*9310*/  @P1 ISETP.NE.U32.AND P3, PT, R13, 0x2, PT ;  /* 0x000000020d00180c */ /* 0x000fc40003f65070 */
[----:B------:R-:W-:Y:S02]  /*9320*/  LOP3.LUT R8, R4, R23, RZ, 0xfc, !PT ;  /* 0x0000001704087212 */ /* 0x000fe400078efcff */
[----:B------:R-:W-:Y:S02]  /*9330*/  LOP3.LUT R14, R14, UR4, RZ, 0xfc, !PT ;  /* 0x000000040e0e7c12 */ /* 0x000fe4000f8efcff */
[----:B------:R-:W-:Y:S02]  /*9340*/  @P1 SHF.R.U32.HI R4, RZ, 0x1f, R3 ;  /* 0x0000001fff041819 */ /* 0x000fe40000011603 */
[----:B------:R-:W-:Y:S02]  /*9350*/  @P1 ISETP.NE.AND.EX P3, PT, R2, RZ, PT, P3 ;  /* 0x000000ff0200120c */ /* 0x000fe40003f65330 */
[----:B------:R-:W-:Y:S02]  /*9360*/  LOP3.LUT R14, R14, UR4, RZ, 0xfc, !PT ;  /* 0x000000040e0e7c12 */ /* 0x000fe4000f8efcff */
[----:B------:R-:W-:-:S02]  /*9370*/  @P0 ISETP.NE.U32.AND P6, PT, R27, 0x2, PT ;  /* 0x000000021b00080c */ /* 0x000fc40003fc5070 */
[----:B------:R-:W-:Y:S01]  /*9380*/  @P1 LOP3.LUT R2, R4, 0x1, RZ, 0xc0, !PT ;  /* 0x0000000104021812 */ /* 0x000fe200078ec0ff */
[----:B------:R-:W-:Y:S01]  /*9390*/  IMAD.MOV.U32 R4, RZ, RZ, 0x20000000 ;  /* 0x20000000ff047424 */ /* 0x000fe200078e00ff */
[----:B------:R-:W-:Y:S02]  /*93a0*/  @P0 SHF.R.U32.HI R7, RZ, 0x1d, R3 ;  /* 0x0000001dff070819 */ /* 0x000fe40000011603 */
[----:B------:R-:W-:Y:S02]  /*93b0*/  LOP3.LUT R17, R17, R8, RZ, 0xfc, !PT ;  /* 0x0000000811117212 */ /* 0x000fe400078efcff */
[----:B------:R-:W-:Y:S02]  /*93c0*/  LOP3.LUT R14, R14, UR4, RZ, 0xfc, !PT ;  /* 0x000000040e0e7c12 */ /* 0x000fe4000f8efcff */
[----:B------:R-:W-:Y:S02]  /*93d0*/  @P0 ISETP.NE.AND.EX P6, PT, R16, RZ, PT, P6 ;  /* 0x000000ff1000020c */ /* 0x000fe40003fc5360 */
[----:B------:R-:W-:-:S02]  /*93e0*/  @P1 ISETP.NE.U32.AND P2, PT, R2, 0x1, PT ;  /* 0x000000010200180c */ /* 0x000fc40003f45070 */
[----:B------:R-:W-:Y:S02]  /*93f0*/  @P0 LOP3.LUT R2, R7, 0x1, RZ, 0xc0, !PT ;  /* 0x0000000107020812 */ /* 0x000fe400078ec0ff */
[----:B------:R-:W-:Y:S02]  /*9400*/  @P4 ISETP.NE.AND.EX P5, PT, R5, RZ, PT, P5 ;  /* 0x000000ff0500420c */ /* 0x000fe40003fa5350 */
[----:B------:R-:W-:Y:S02]  /*9410*/  LOP3.LUT R18, R18, R17, RZ, 0xfc, !PT ;  /* 0x0000001112127212 */ /* 0x000fe400078efcff */
[----:B------:R-:W-:Y:S02]  /*9420*/  LOP3.LUT R14, R14, UR4, RZ, 0xfc, !PT ;  /* 0x000000040e0e7c12 */ /* 0x000fe4000f8efcff */
[----:B------:R-:W-:Y:S02]  /*9430*/  @P0 SEL R5, RZ, 0x20000000, P6 ;  /* 0x20000000ff050807 */ /* 0x000fe40003000000 */
[----:B------:R-:W-:-:S02]  /*9440*/  @P4 SHF.R.U32.HI R3, RZ, 0x1e, R3 ;  /* 0x0000001eff034819 */ /* 0x000fc40000011603 */
[----:B------:R-:W-:Y:S02]  /*9450*/  @P0 ISETP.NE.U32.AND P6, PT, R2, 0x1, PT ;  /* 0x000000010200080c */ /* 0x000fe40003fc5070 */
[----:B------:R-:W-:Y:S02]  /*9460*/  LOP3.LUT R19, R19, R18, RZ, 0xfc, !PT ;  /* 0x0000001213137212 */ /* 0x000fe400078efcff */
[----:B------:R-:W-:Y:S02]  /*9470*/  LOP3.LUT R14, R14, UR4, RZ, 0xfc, !PT ;  /* 0x000000040e0e7c12 */ /* 0x000fe4000f8efcff */
[----:B------:R-:W-:Y:S02]  /*9480*/  @P0 ISETP.NE.U32.AND.EX P6, PT, RZ, RZ, PT, P6 ;  /* 0x000000ffff00020c */ /* 0x000fe40003fc5160 */
[----:B------:R-:W-:Y:S02]  /*9490*/  @P4 LOP3.LUT R3, R3, 0x1, RZ, 0xc0, !PT ;  /* 0x0000000103034812 */ /* 0x000fe400078ec0ff */
[----:B------:R-:W-:-:S02]  /*94a0*/  LOP3.LUT R20, R20, R19, RZ, 0xfc, !PT ;  /* 0x0000001314147212 */ /* 0x000fc400078efcff */
[----:B------:R-:W-:Y:S02]  /*94b0*/  LOP3.LUT R14, R14, UR4, RZ, 0xfc, !PT ;  /* 0x000000040e0e7c12 */ /* 0x000fe4000f8efcff */
[----:B------:R-:W-:Y:S02]  /*94c0*/  @P0 SEL R4, R5, RZ, !P6 ;  /* 0x000000ff05040207 */ /* 0x000fe40007000000 */
[----:B------:R-:W-:Y:S02]  /*94d0*/  @P4 ISETP.NE.U32.AND P0, PT, R3, 0x1, PT ;  /* 0x000000010300480c */ /* 0x000fe40003f05070 */
[----:B------:R-:W-:Y:S01]  /*94e0*/  LOP3.LUT R21, R21, R20, RZ, 0xfc, !PT ;  /* 0x0000001415157212 */ /* 0x000fe200078efcff */
[----:B------:R-:W0:Y:S01]  /*94f0*/  LDC.64 R2, c[0x0][0x388] ;  /* 0x0000e200ff027b82 */ /* 0x000e220000000a00 */
[----:B------:R-:W-:Y:S02]  /*9500*/  LOP3.LUT R14, R14, UR4, RZ, 0xfc, !PT ;  /* 0x000000040e0e7c12 */ /* 0x000fe4000f8efcff */
[----:B------:R-:W-:Y:S01]  /*9510*/  LOP3.LUT R21, R6, R21, RZ, 0xfc, !PT ;  /* 0x0000001506157212 */ /* 0x000fe200078efcff */
[----:B------:R-:W-:Y:S01]  /*9520*/  IMAD.MOV.U32 R6, RZ, RZ, 0x40000000 ;  /* 0x40000000ff067424 */ /* 0x000fe200078e00ff */
[----:B------:R-:W-:-:S02]  /*9530*/  LOP3.LUT R14, R14, UR4, RZ, 0xfc, !PT ;  /* 0x000000040e0e7c12 */ /* 0x000fc4000f8efcff */
[----:B------:R-:W-:Y:S02]  /*9540*/  LOP3.LUT R12, R12, R21, RZ, 0xfc, !PT ;  /* 0x000000150c0c7212 */ /* 0x000fe400078efcff */
[----:B------:R-:W-:Y:S02]  /*9550*/  LOP3.LUT R14, R14, UR4, RZ, 0xfc, !PT ;  /* 0x000000040e0e7c12 */ /* 0x000fe4000f8efcff */
[----:B------:R-:W-:Y:S02]  /*9560*/  @P4 SEL R5, RZ, 0x40000000, P5 ;  /* 0x40000000ff054807 */ /* 0x000fe40002800000 */
[----:B------:R-:W-:Y:S02]  /*9570*/  @P4 ISETP.NE.U32.AND.EX P0, PT, RZ, RZ, PT, P0 ;  /* 0x000000ffff00420c */ /* 0x000fe40003f05100 */
[----:B------:R-:W-:Y:S02]  /*9580*/  LOP3.LUT R15, R15, R12, RZ, 0xfc, !PT ;  /* 0x0000000c0f0f7212 */ /* 0x000fe400078efcff */
[----:B------:R-:W-:-:S02]  /*9590*/  LOP3.LUT R14, R14, UR4, RZ, 0xfc, !PT ;  /* 0x000000040e0e7c12 */ /* 0x000fc4000f8efcff */
[----:B------:R-:W-:Y:S01]  /*95a0*/  @P4 SEL R6, R5, RZ, !P0 ;  /* 0x000000ff05064207 */ /* 0x000fe20004000000 */
[----:B------:R-:W-:Y:S01]  /*95b0*/  IMAD.MOV.U32 R5, RZ, RZ, -0x80000000 ;  /* 0x80000000ff057424 */ /* 0x000fe200078e00ff */
[----:B------:R-:W-:Y:S02]  /*95c0*/  @P1 SEL R7, RZ, 0x80000000, P3 ;  /* 0x80000000ff071807 */ /* 0x000fe40001800000 */
[----:B------:R-:W-:Y:S01]  /*95d0*/  @P1 ISETP.NE.U32.AND.EX P2, PT, RZ, RZ, PT, P2 ;  /* 0x000000ffff00120c */ /* 0x000fe20003f45120 */
[----:B0-----:R-:W-:Y:S01]  /*95e0*/  IMAD.WIDE R2, R0, 0x8, R2 ;  /* 0x0000000800027825 */ /* 0x001fe200078e0202 */
[----:B------:R-:W-:Y:S02]  /*95f0*/  LOP3.LUT R15, R4, R15, RZ, 0xfc, !PT ;  /* 0x0000000f040f7212 */ /* 0x000fe400078efcff */
[----:B------:R-:W-:Y:S02]  /*9600*/  LOP3.LUT R14, R14, UR4, RZ, 0xfc, !PT ;  /* 0x000000040e0e7c12 */ /* 0x000fe4000f8efcff */
[----:B------:R-:W-:-:S02]  /*9610*/  @P1 SEL R5, R7, RZ, !P2 ;  /* 0x000000ff07051207 */ /* 0x000fc40005000000 */
[----:B------:R-:W-:Y:S02]  /*9620*/  LOP3.LUT R6, R6, R15, RZ, 0xfc, !PT ;  /* 0x0000000f06067212 */ /* 0x000fe400078efcff */
[----:B------:R-:W-:Y:S02]  /*9630*/  LOP3.LUT R14, R14, UR4, RZ, 0xfc, !PT ;  /* 0x000000040e0e7c12 */ /* 0x000fe4000f8efcff */
[----:B------:R-:W-:Y:S02]  /*9640*/  LOP3.LUT R5, R5, R6, RZ, 0xfc, !PT ;  /* 0x0000000605057212 */ /* 0x000fe400078efcff */
[----:B------:R-:W-:-:S05]  /*9650*/  LOP3.LUT R4, R14, UR4, RZ, 0xfc, !PT ;  /* 0x000000040e047c12 */ /* 0x000fca000f8efcff */
[----:B------:R-:W-:Y:S01]  /*9660*/  STG.E.64 desc[UR6][R2.64], R4 ;  /* 0x0000000402007986 */ /* 0x000fe2000c101b06 */
[----:B------:R-:W-:Y:S05]  /*9670*/  EXIT ;  /* 0x000000000000794d */ /* 0x000fea0003800000 */
.L_x_4:
[----:B------:R-:W-:-:S00]  /*9680*/  BRA `(.L_x_4) ;  /* 0xfffffffc00fc7947 */ /* 0x000fc0000383ffff */
[----:B------:R-:W-:-:S00]  /*9690*/  NOP ;  /* 0x0000000000007918 */ /* 0x000fc00000000000 */
        /* <DEDUP_REMOVED lines=14> */
.L_x_5:


//--------------------- .nv.shared.reserved.0     --------------------------
	.section	.nv.shared.reserved.0,"aw",@nobits
	.weak		__nv_reservedSMEM_offset_0_alias
	.size		__nv_reservedSMEM_offset_0_alias, 0, 64
	.other		__nv_reservedSMEM_offset_0_alias,@"STO_CUDA_RESERVED_SHARED STV_DEFAULT"
__nv_reservedSMEM_offset_0_alias:
	.zero		0
	.zero		64


//--------------------- .nv.constant0._Z19game_of_life_kernelPKmPmi --------------------------
	.section	.nv.constant0._Z19game_of_life_kernelPKmPmi,"a",@progbits
	.sectionflags	@""
	.align	4
.nv.constant0._Z19game_of_life_kernelPKmPmi:
	.zero		916


//--------------------- SYMBOLS --------------------------

	.type		.nv.reservedSmem.offset0,@object
	.size		.nv.reservedSmem.offset0,0x4
